	.target	sm_90a

	.elftype	@"ET_EXEC"


//--------------------- .note.nv.tkinfo           --------------------------
	.section	.note.nv.tkinfo,"",@"SHT_NOTE"
	.sectionflags	@"SHF_NOTE_NV_TKINFO"
	.tkinfo
        /*0018*/ 	.word	0x00000002
        /*0030*/ 	.string	""
        /*0030*/ 	.string	"ptxas"
        /*0030*/ 	.string	"Cuda compilation tools, release 13.0, V13.0.88"
        /*0030*/ 	.string	"Build cuda_13.0.r13.0/compiler.36424714_0"
        /*0030*/ 	.string	"-arch sm_90a -m 64 "



//--------------------- .note.nv.cuinfo           --------------------------
	.section	.note.nv.cuinfo,"",@"SHT_NOTE"
	.sectionflags	@"SHF_NOTE_NV_CUINFO"
        /*0018*/ 	.short	0x0002
        /*001a*/ 	.short	0x005a
        /*001c*/ 	.short	0x0082
	.zero		2


//--------------------- .nv.info                  --------------------------
	.section	.nv.info,"",@"SHT_CUDA_INFO"
	.align	4


	//----- nvinfo : EIATTR_REGCOUNT
	.align		4
        /*0000*/ 	.byte	0x04, 0x2f
        /*0002*/ 	.short	(.L_15 - .L_14)
	.align		4
.L_14:
        /*0004*/ 	.word	index@(_ZN7cutlass13device_kernelINS_4gemm6kernel13GemmUniversalIN4cute5tupleIJiiiiEEENS1_10collective13CollectiveMmaINS1_34MainloopSm90TmaGmmaWarpSpecializedILi22ENS5_IJNS4_1CILi8EEENSA_ILi1EEESC_EEENS1_35KernelTmaWarpSpecializedCooperativeEEENS5_IJNSA_ILi256EEENSA_ILi64EEENSA_ILi32EEEEEEaNS5_IJlSC_lEEEaSK_NS4_8TiledMMAINS4_8MMA_AtomIJNS4_4SM904GMMA26MMA_64x64x32_S32S8S8_SS_TNEEEENS4_6LayoutINS5_IJNSA_ILi2EEESC_SC_EEENS5_IJSC_NSA_ILi0EEESU_EEEEENS5_IJNS4_10UnderscoreESX_SX_EEEEENS4_13SM90_TMA_LOADENS4_14ComposedLayoutINS4_7SwizzleILi1ELi4ELi3EEENS4_18smem_ptr_flag_bitsILi8EEENSR_INS5_IJSB_SI_EEENS5_IJSI_SC_EEEEEEEvNS4_8identityENS4_23SM90_TMA_LOAD_MULTICASTES19_vS1A_EENS_8epilogue10collective6detail29Sm90TmaWarpSpecializedAdapterINS1E_15DefaultEpilogueIaSK_SK_NS1D_6thread17LinearCombinationIaLi1EiiLNS1I_9ScaleType4KindE0ELNS_15FloatRoundStyleE2EaEENS1_15EpilogueDefaultEEEEEvvEEEEvNT_6ParamsE)
        /*0008*/ 	.word	0x000000a8


	//----- nvinfo : EIATTR_FRAME_SIZE
	.align		4
.L_15:
        /*000c*/ 	.byte	0x04, 0x11
        /*000e*/ 	.short	(.L_17 - .L_16)
	.align		4
.L_16:
        /*0010*/ 	.word	index@(_ZN7cutlass13device_kernelINS_4gemm6kernel13GemmUniversalIN4cute5tupleIJiiiiEEENS1_10collective13CollectiveMmaINS1_34MainloopSm90TmaGmmaWarpSpecializedILi22ENS5_IJNS4_1CILi8EEENSA_ILi1EEESC_EEENS1_35KernelTmaWarpSpecializedCooperativeEEENS5_IJNSA_ILi256EEENSA_ILi64EEENSA_ILi32EEEEEEaNS5_IJlSC_lEEEaSK_NS4_8TiledMMAINS4_8MMA_AtomIJNS4_4SM904GMMA26MMA_64x64x32_S32S8S8_SS_TNEEEENS4_6LayoutINS5_IJNSA_ILi2EEESC_SC_EEENS5_IJSC_NSA_ILi0EEESU_EEEEENS5_IJNS4_10UnderscoreESX_SX_EEEEENS4_13SM90_TMA_LOADENS4_14ComposedLayoutINS4_7SwizzleILi1ELi4ELi3EEENS4_18smem_ptr_flag_bitsILi8EEENSR_INS5_IJSB_SI_EEENS5_IJSI_SC_EEEEEEEvNS4_8identityENS4_23SM90_TMA_LOAD_MULTICASTES19_vS1A_EENS_8epilogue10collective6detail29Sm90TmaWarpSpecializedAdapterINS1E_15DefaultEpilogueIaSK_SK_NS1D_6thread17LinearCombinationIaLi1EiiLNS1I_9ScaleType4KindE0ELNS_15FloatRoundStyleE2EaEENS1_15EpilogueDefaultEEEEEvvEEEEvNT_6ParamsE)
        /*0014*/ 	.word	0x00000000


	//----- nvinfo : EIATTR_MIN_STACK_SIZE
	.align		4
.L_17:
        /*0018*/ 	.byte	0x04, 0x12
        /*001a*/ 	.short	(.L_19 - .L_18)
	.align		4
.L_18:
        /*001c*/ 	.word	index@(_ZN7cutlass13device_kernelINS_4gemm6kernel13GemmUniversalIN4cute5tupleIJiiiiEEENS1_10collective13CollectiveMmaINS1_34MainloopSm90TmaGmmaWarpSpecializedILi22ENS5_IJNS4_1CILi8EEENSA_ILi1EEESC_EEENS1_35KernelTmaWarpSpecializedCooperativeEEENS5_IJNSA_ILi256EEENSA_ILi64EEENSA_ILi32EEEEEEaNS5_IJlSC_lEEEaSK_NS4_8TiledMMAINS4_8MMA_AtomIJNS4_4SM904GMMA26MMA_64x64x32_S32S8S8_SS_TNEEEENS4_6LayoutINS5_IJNSA_ILi2EEESC_SC_EEENS5_IJSC_NSA_ILi0EEESU_EEEEENS5_IJNS4_10UnderscoreESX_SX_EEEEENS4_13SM90_TMA_LOADENS4_14ComposedLayoutINS4_7SwizzleILi1ELi4ELi3EEENS4_18smem_ptr_flag_bitsILi8EEENSR_INS5_IJSB_SI_EEENS5_IJSI_SC_EEEEEEEvNS4_8identityENS4_23SM90_TMA_LOAD_MULTICASTES19_vS1A_EENS_8epilogue10collective6detail29Sm90TmaWarpSpecializedAdapterINS1E_15DefaultEpilogueIaSK_SK_NS1D_6thread17LinearCombinationIaLi1EiiLNS1I_9ScaleType4KindE0ELNS_15FloatRoundStyleE2EaEENS1_15EpilogueDefaultEEEEEvvEEEEvNT_6ParamsE)
        /*0020*/ 	.word	0x00000000
.L_19:


//--------------------- .nv.compat                --------------------------
	.section	.nv.compat,"",@"SHT_CUDA_COMPAT_INFO"
	.align	4
        /*0000*/ 	.byte	0x02, 0x09, 0x01, 0x00, 0x02, 0x02, 0x04, 0x00, 0x02, 0x05, 0x05, 0x00, 0x03, 0x07, 0x01, 0x01
        /*0010*/ 	.byte	0x02, 0x03, 0x01, 0x00, 0x02, 0x06, 0x01, 0x00, 0x04, 0x0b, 0x08, 0x00, 0x00, 0x00, 0x00, 0x00
        /*0020*/ 	.byte	0x00, 0x00, 0x00, 0x00


//--------------------- .nv.info._ZN7cutlass13device_kernelINS_4gemm6kernel13GemmUniversalIN4cute5tupleIJiiiiEEENS1_10collective13CollectiveMmaINS1_34MainloopSm90TmaGmmaWarpSpecializedILi22ENS5_IJNS4_1CILi8EEENSA_ILi1EEESC_EEENS1_35KernelTmaWarpSpecializedCooperativeEEENS5_IJNSA_ILi256EEENSA_ILi64EEENSA_ILi32EEEEEEaNS5_IJlSC_lEEEaSK_NS4_8TiledMMAINS4_8MMA_AtomIJNS4_4SM904GMMA26MMA_64x64x32_S32S8S8_SS_TNEEEENS4_6LayoutINS5_IJNSA_ILi2EEESC_SC_EEENS5_IJSC_NSA_ILi0EEESU_EEEEENS5_IJNS4_10UnderscoreESX_SX_EEEEENS4_13SM90_TMA_LOADENS4_14ComposedLayoutINS4_7SwizzleILi1ELi4ELi3EEENS4_18smem_ptr_flag_bitsILi8EEENSR_INS5_IJSB_SI_EEENS5_IJSI_SC_EEEEEEEvNS4_8identityENS4_23SM90_TMA_LOAD_MULTICASTES19_vS1A_EENS_8epilogue10collective6detail29Sm90TmaWarpSpecializedAdapterINS1E_15DefaultEpilogueIaSK_SK_NS1D_6thread17LinearCombinationIaLi1EiiLNS1I_9ScaleType4KindE0ELNS_15FloatRoundStyleE2EaEENS1_15EpilogueDefaultEEEEEvvEEEEvNT_6ParamsE --------------------------
	.section	.nv.info._ZN7cutlass13device_kernelINS_4gemm6kernel13GemmUniversalIN4cute5tupleIJiiiiEEENS1_10collective13CollectiveMmaINS1_34MainloopSm90TmaGmmaWarpSpecializedILi22ENS5_IJNS4_1CILi8EEENSA_ILi1EEESC_EEENS1_35KernelTmaWarpSpecializedCooperativeEEENS5_IJNSA_ILi256EEENSA_ILi64EEENSA_ILi32EEEEEEaNS5_IJlSC_lEEEaSK_NS4_8TiledMMAINS4_8MMA_AtomIJNS4_4SM904GMMA26MMA_64x64x32_S32S8S8_SS_TNEEEENS4_6LayoutINS5_IJNSA_ILi2EEESC_SC_EEENS5_IJSC_NSA_ILi0EEESU_EEEEENS5_IJNS4_10UnderscoreESX_SX_EEEEENS4_13SM90_TMA_LOADENS4_14ComposedLayoutINS4_7SwizzleILi1ELi4ELi3EEENS4_18smem_ptr_flag_bitsILi8EEENSR_INS5_IJSB_SI_EEENS5_IJSI_SC_EEEEEEEvNS4_8identityENS4_23SM90_TMA_LOAD_MULTICASTES19_vS1A_EENS_8epilogue10collective6detail29Sm90TmaWarpSpecializedAdapterINS1E_15DefaultEpilogueIaSK_SK_NS1D_6thread17LinearCombinationIaLi1EiiLNS1I_9ScaleType4KindE0ELNS_15FloatRoundStyleE2EaEENS1_15EpilogueDefaultEEEEEvvEEEEvNT_6ParamsE,"",@"SHT_CUDA_INFO"
	.sectionflags	@""
	.align	4


	//----- nvinfo : EIATTR_CUDA_API_VERSION
	.align		4
        /*0000*/ 	.byte	0x04, 0x37
        /*0002*/ 	.short	(.L_21 - .L_20)
.L_20:
        /*0004*/ 	.word	0x00000082


	//----- nvinfo : EIATTR_KPARAM_INFO
	.align		4
.L_21:
        /*0008*/ 	.byte	0x04, 0x17
        /*000a*/ 	.short	(.L_23 - .L_22)
.L_22:
        /*000c*/ 	.word	0x00000000
        /*0010*/ 	.short	0x0000
        /*0012*/ 	.short	0x0070
        /*0014*/ 	.byte	0x00, 0xf0, 0x01, 0x10


	//----- nvinfo : EIATTR_SPARSE_MMA_MASK
	.align		4
.L_23:
        /*0018*/ 	.byte	0x03, 0x50
        /*001a*/ 	.short	0x0000


	//----- nvinfo : EIATTR_MAXREG_COUNT
	.align		4
        /*001c*/ 	.byte	0x03, 0x1b
        /*001e*/ 	.short	0x00a8


	//----- nvinfo : EIATTR_NUM_BARRIERS
	.align		4
        /*0020*/ 	.byte	0x02, 0x4c
        /*0022*/ 	.byte	0x01
	.zero		1


	//----- nvinfo : EIATTR_EXTERNS
	.align		4
        /*0024*/ 	.byte	0x04, 0x0f
        /*0026*/ 	.short	(.L_25 - .L_24)


	//   ....[0]....
	.align		4
.L_24:
        /*0028*/ 	.word	index@(__assertfail)


	//----- nvinfo : EIATTR_MERCURY_ISA_VERSION
	.align		4
.L_25:
        /*002c*/ 	.byte	0x03, 0x5f
        /*002e*/ 	.short	0x0101


	//----- nvinfo : EIATTR_INT_WARP_WIDE_INSTR_OFFSETS
	.align		4
        /*0030*/ 	.byte	0x04, 0x31
        /*0032*/ 	.short	(.L_27 - .L_26)


	//   ....[0]....
.L_26:
        /*0034*/ 	.word	0x00000730


	//   ....[1]....
        /*0038*/ 	.word	0x00000740


	//   ....[2]....
        /*003c*/ 	.word	0x000008c0


	//----- nvinfo : EIATTR_COOP_GROUP_MASK_REGIDS
	.align		4
.L_27:
        /*0040*/ 	.byte	0x04, 0x29
        /*0042*/ 	.short	(.L_29 - .L_28)


	//   ....[0]....
.L_28:
        /*0044*/ 	.word	0xffffffff


	//   ....[1]....
        /*0048*/ 	.word	0xffffffff


	//   ....[2]....
        /*004c*/ 	.word	0xffffffff


	//   ....[3]....
        /*0050*/ 	.word	0xffffffff


	//   ....[4]....
        /*0054*/ 	.word	0xffffffff


	//   ....[5]....
        /*0058*/ 	.word	0xffffffff


	//----- nvinfo : EIATTR_COOP_GROUP_INSTR_OFFSETS
	.align		4
.L_29:
        /*005c*/ 	.byte	0x04, 0x28
        /*005e*/ 	.short	(.L_31 - .L_30)


	//   ....[0]....
.L_30:
        /*0060*/ 	.word	0x00000060


	//   ....[1]....
        /*0064*/ 	.word	0x00000070


	//   ....[2]....
        /*0068*/ 	.word	0x00000130


	//   ....[3]....
        /*006c*/ 	.word	0x00000560


	//   ....[4]....
        /*0070*/ 	.word	0x00000a60


	//   ....[5]....
        /*0074*/ 	.word	0x00001490


	//----- nvinfo : EIATTR_REG_RECONFIG
	.align		4
.L_31:
        /*0078*/ 	.byte	0x01, 0x54
	.zero		2


	//----- nvinfo : EIATTR_SYSCALL_OFFSETS
	.align		4
        /*007c*/ 	.byte	0x04, 0x46
        /*007e*/ 	.short	(.L_33 - .L_32)


	//   ....[0]....
.L_32:
        /*0080*/ 	.word	0x00001660


	//----- nvinfo : EIATTR_MBARRIER_INSTR_OFFSETS
	.align		4
.L_33:
        /*0084*/ 	.byte	0x04, 0x39
        /*0086*/ 	.short	(.L_35 - .L_34)


	//   ....[0]....
.L_34:
        /*0088*/ 	.word	0x00000280
        /*008c*/ 	.word	0x000000ff
        /*0090*/ 	.word	0x00000000
        /*0094*/ 	.short	0x0100
        /*0096*/ 	.byte	0x08
	.zero		1


	//   ....[1]....
        /*0098*/ 	.word	0x00000290
        /*009c*/ 	.word	0x000000ff
        /*00a0*/ 	.word	0x000000b0
        /*00a4*/ 	.short	0x0100
        /*00a6*/ 	.byte	0x08
	.zero		1


	//   ....[2]....
        /*00a8*/ 	.word	0x000002a0
        /*00ac*/ 	.word	0x000000ff
        /*00b0*/ 	.word	0x00000008
        /*00b4*/ 	.short	0x0100
        /*00b6*/ 	.byte	0x08
	.zero		1


	//   ....[3]....
        /*00b8*/ 	.word	0x000002b0
        /*00bc*/ 	.word	0x000000ff
        /*00c0*/ 	.word	0x000000b8
        /*00c4*/ 	.short	0x0100
        /*00c6*/ 	.byte	0x08
	.zero		1


	//   ....[4]....
        /*00c8*/ 	.word	0x000002c0
        /*00cc*/ 	.word	0x000000ff
        /*00d0*/ 	.word	0x00000010
        /*00d4*/ 	.short	0x0100
        /*00d6*/ 	.byte	0x08
	.zero		1


	//   ....[5]....
        /*00d8*/ 	.word	0x000002d0
        /*00dc*/ 	.word	0x000000ff
        /*00e0*/ 	.word	0x000000c0
        /*00e4*/ 	.short	0x0100
        /*00e6*/ 	.byte	0x08
	.zero		1


	//   ....[6]....
        /*00e8*/ 	.word	0x000002e0
        /*00ec*/ 	.word	0x000000ff
        /*00f0*/ 	.word	0x00000018
        /*00f4*/ 	.short	0x0100
        /*00f6*/ 	.byte	0x08
	.zero		1


	//   ....[7]....
        /*00f8*/ 	.word	0x000002f0
        /*00fc*/ 	.word	0x000000ff
        /*0100*/ 	.word	0x000000c8
        /*0104*/ 	.short	0x0100
        /*0106*/ 	.byte	0x08
	.zero		1


	//   ....[8]....
        /*0108*/ 	.word	0x00000300
        /*010c*/ 	.word	0x000000ff
        /*0110*/ 	.word	0x00000020
        /*0114*/ 	.short	0x0100
        /*0116*/ 	.byte	0x08
	.zero		1


	//   ....[9]....
        /*0118*/ 	.word	0x00000310
        /*011c*/ 	.word	0x000000ff
        /*0120*/ 	.word	0x000000d0
        /*0124*/ 	.short	0x0100
        /*0126*/ 	.byte	0x08
	.zero		1


	//   ....[10]....
        /*0128*/ 	.word	0x00000320
        /*012c*/ 	.word	0x000000ff
        /*0130*/ 	.word	0x00000028
        /*0134*/ 	.short	0x0100
        /*0136*/ 	.byte	0x08
	.zero		1


	//   ....[11]....
        /*0138*/ 	.word	0x00000330
        /*013c*/ 	.word	0x000000ff
        /*0140*/ 	.word	0x000000d8
        /*0144*/ 	.short	0x0100
        /*0146*/ 	.byte	0x08
	.zero		1


	//   ....[12]....
        /*0148*/ 	.word	0x00000340
        /*014c*/ 	.word	0x000000ff
        /*0150*/ 	.word	0x00000030
        /*0154*/ 	.short	0x0100
        /*0156*/ 	.byte	0x08
	.zero		1


	//   ....[13]....
        /*0158*/ 	.word	0x00000350
        /*015c*/ 	.word	0x000000ff
        /*0160*/ 	.word	0x000000e0
        /*0164*/ 	.short	0x0100
        /*0166*/ 	.byte	0x08
	.zero		1


	//   ....[14]....
        /*0168*/ 	.word	0x00000360
        /*016c*/ 	.word	0x000000ff
        /*0170*/ 	.word	0x00000038
        /*0174*/ 	.short	0x0100
        /*0176*/ 	.byte	0x08
	.zero		1


	//   ....[15]....
        /*0178*/ 	.word	0x00000370
        /*017c*/ 	.word	0x000000ff
        /*0180*/ 	.word	0x000000e8
        /*0184*/ 	.short	0x0100
        /*0186*/ 	.byte	0x08
	.zero		1


	//   ....[16]....
        /*0188*/ 	.word	0x00000380
        /*018c*/ 	.word	0x000000ff
        /*0190*/ 	.word	0x00000040
        /*0194*/ 	.short	0x0100
        /*0196*/ 	.byte	0x08
	.zero		1


	//   ....[17]....
        /*0198*/ 	.word	0x00000390
        /*019c*/ 	.word	0x000000ff
        /*01a0*/ 	.word	0x000000f0
        /*01a4*/ 	.short	0x0100
        /*01a6*/ 	.byte	0x08
	.zero		1


	//   ....[18]....
        /*01a8*/ 	.word	0x000003a0
        /*01ac*/ 	.word	0x000000ff
        /*01b0*/ 	.word	0x00000048
        /*01b4*/ 	.short	0x0100
        /*01b6*/ 	.byte	0x08
	.zero		1


	//   ....[19]....
        /*01b8*/ 	.word	0x000003b0
        /*01bc*/ 	.word	0x000000ff
        /*01c0*/ 	.word	0x000000f8
        /*01c4*/ 	.short	0x0100
        /*01c6*/ 	.byte	0x08
	.zero		1


	//   ....[20]....
        /*01c8*/ 	.word	0x000003c0
        /*01cc*/ 	.word	0x000000ff
        /*01d0*/ 	.word	0x00000050
        /*01d4*/ 	.short	0x0100
        /*01d6*/ 	.byte	0x08
	.zero		1


	//   ....[21]....
        /*01d8*/ 	.word	0x000003d0
        /*01dc*/ 	.word	0x000000ff
        /*01e0*/ 	.word	0x00000100
        /*01e4*/ 	.short	0x0100
        /*01e6*/ 	.byte	0x08
	.zero		1


	//   ....[22]....
        /*01e8*/ 	.word	0x000003e0
        /*01ec*/ 	.word	0x000000ff
        /*01f0*/ 	.word	0x00000058
        /*01f4*/ 	.short	0x0100
        /*01f6*/ 	.byte	0x08
	.zero		1


	//   ....[23]....
        /*01f8*/ 	.word	0x000003f0
        /*01fc*/ 	.word	0x000000ff
        /*0200*/ 	.word	0x00000108
        /*0204*/ 	.short	0x0100
        /*0206*/ 	.byte	0x08
	.zero		1


	//   ....[24]....
        /*0208*/ 	.word	0x00000400
        /*020c*/ 	.word	0x000000ff
        /*0210*/ 	.word	0x00000060
        /*0214*/ 	.short	0x0100
        /*0216*/ 	.byte	0x08
	.zero		1


	//   ....[25]....
        /*0218*/ 	.word	0x00000410
        /*021c*/ 	.word	0x000000ff
        /*0220*/ 	.word	0x00000110
        /*0224*/ 	.short	0x0100
        /*0226*/ 	.byte	0x08
	.zero		1


	//   ....[26]....
        /*0228*/ 	.word	0x00000420
        /*022c*/ 	.word	0x000000ff
        /*0230*/ 	.word	0x00000068
        /*0234*/ 	.short	0x0100
        /*0236*/ 	.byte	0x08
	.zero		1


	//   ....[27]....
        /*0238*/ 	.word	0x00000430
        /*023c*/ 	.word	0x000000ff
        /*0240*/ 	.word	0x00000118
        /*0244*/ 	.short	0x0100
        /*0246*/ 	.byte	0x08
	.zero		1


	//   ....[28]....
        /*0248*/ 	.word	0x00000440
        /*024c*/ 	.word	0x000000ff
        /*0250*/ 	.word	0x00000070
        /*0254*/ 	.short	0x0100
        /*0256*/ 	.byte	0x08
	.zero		1


	//   ....[29]....
        /*0258*/ 	.word	0x00000450
        /*025c*/ 	.word	0x000000ff
        /*0260*/ 	.word	0x00000120
        /*0264*/ 	.short	0x0100
        /*0266*/ 	.byte	0x08
	.zero		1


	//   ....[30]....
        /*0268*/ 	.word	0x00000460
        /*026c*/ 	.word	0x000000ff
        /*0270*/ 	.word	0x00000078
        /*0274*/ 	.short	0x0100
        /*0276*/ 	.byte	0x08
	.zero		1


	//   ....[31]....
        /*0278*/ 	.word	0x00000470
        /*027c*/ 	.word	0x000000ff
        /*0280*/ 	.word	0x00000128
        /*0284*/ 	.short	0x0100
        /*0286*/ 	.byte	0x08
	.zero		1


	//   ....[32]....
        /*0288*/ 	.word	0x00000480
        /*028c*/ 	.word	0x000000ff
        /*0290*/ 	.word	0x00000080
        /*0294*/ 	.short	0x0100
        /*0296*/ 	.byte	0x08
	.zero		1


	//   ....[33]....
        /*0298*/ 	.word	0x00000490
        /*029c*/ 	.word	0x000000ff
        /*02a0*/ 	.word	0x00000130
        /*02a4*/ 	.short	0x0100
        /*02a6*/ 	.byte	0x08
	.zero		1


	//   ....[34]....
        /*02a8*/ 	.word	0x000004a0
        /*02ac*/ 	.word	0x000000ff
        /*02b0*/ 	.word	0x00000088
        /*02b4*/ 	.short	0x0100
        /*02b6*/ 	.byte	0x08
	.zero		1


	//   ....[35]....
        /*02b8*/ 	.word	0x000004b0
        /*02bc*/ 	.word	0x000000ff
        /*02c0*/ 	.word	0x00000138
        /*02c4*/ 	.short	0x0100
        /*02c6*/ 	.byte	0x08
	.zero		1


	//   ....[36]....
        /*02c8*/ 	.word	0x000004c0
        /*02cc*/ 	.word	0x000000ff
        /*02d0*/ 	.word	0x00000090
        /*02d4*/ 	.short	0x0100
        /*02d6*/ 	.byte	0x08
	.zero		1


	//   ....[37]....
        /*02d8*/ 	.word	0x000004d0
        /*02dc*/ 	.word	0x000000ff
        /*02e0*/ 	.word	0x00000140
        /*02e4*/ 	.short	0x0100
        /*02e6*/ 	.byte	0x08
	.zero		1


	//   ....[38]....
        /*02e8*/ 	.word	0x000004e0
        /*02ec*/ 	.word	0x000000ff
        /*02f0*/ 	.word	0x00000098
        /*02f4*/ 	.short	0x0100
        /*02f6*/ 	.byte	0x08
	.zero		1


	//   ....[39]....
        /*02f8*/ 	.word	0x000004f0
        /*02fc*/ 	.word	0x000000ff
        /*0300*/ 	.word	0x00000148
        /*0304*/ 	.short	0x0100
        /*0306*/ 	.byte	0x08
	.zero		1


	//   ....[40]....
        /*0308*/ 	.word	0x00000500
        /*030c*/ 	.word	0x000000ff
        /*0310*/ 	.word	0x000000a0
        /*0314*/ 	.short	0x0100
        /*0316*/ 	.byte	0x08
	.zero		1


	//   ....[41]....
        /*0318*/ 	.word	0x00000510
        /*031c*/ 	.word	0x000000ff
        /*0320*/ 	.word	0x00000150
        /*0324*/ 	.short	0x0100
        /*0326*/ 	.byte	0x08
	.zero		1


	//   ....[42]....
        /*0328*/ 	.word	0x00000520
        /*032c*/ 	.word	0x000000ff
        /*0330*/ 	.word	0x000000a8
        /*0334*/ 	.short	0x0100
        /*0336*/ 	.byte	0x08
	.zero		1


	//   ....[43]....
        /*0338*/ 	.word	0x00000530
        /*033c*/ 	.word	0x000000ff
        /*0340*/ 	.word	0x00000158
        /*0344*/ 	.short	0x0100
        /*0346*/ 	.byte	0x08
	.zero		1


	//   ....[44]....
        /*0348*/ 	.word	0x00000960
        /*034c*/ 	.word	0x000000ff
        /*0350*/ 	.word	0x00000170
        /*0354*/ 	.short	0x0100
        /*0356*/ 	.byte	0x06
	.zero		1


	//   ....[45]....
        /*0358*/ 	.word	0x000009f0
        /*035c*/ 	.word	0x000000ff
        /*0360*/ 	.word	0x00000178
        /*0364*/ 	.short	0x0100
        /*0366*/ 	.byte	0x06
	.zero		1


	//   ....[46]....
        /*0368*/ 	.word	0x00001730
        /*036c*/ 	.word	0x00000003
        /*0370*/ 	.word	0x00000000
        /*0374*/ 	.short	0x010a
        /*0376*/ 	.byte	0x3f
	.zero		1


	//   ....[47]....
        /*0378*/ 	.word	0x00001770
        /*037c*/ 	.word	0x00000003
        /*0380*/ 	.word	0x00000000
        /*0384*/ 	.short	0x010a
        /*0386*/ 	.byte	0x3f
	.zero		1


	//   ....[48]....
        /*0388*/ 	.word	0x00001a20
        /*038c*/ 	.word	0x00000005
        /*0390*/ 	.word	0x00000000
        /*0394*/ 	.short	0x010a
        /*0396*/ 	.byte	0x3f
	.zero		1


	//   ....[49]....
        /*0398*/ 	.word	0x00001a60
        /*039c*/ 	.word	0x00000005
        /*03a0*/ 	.word	0x00000000
        /*03a4*/ 	.short	0x010a
        /*03a6*/ 	.byte	0x3f
	.zero		1


	//   ....[50]....
        /*03a8*/ 	.word	0x00001bb0
        /*03ac*/ 	.word	0x00000005
        /*03b0*/ 	.word	0x00000000
        /*03b4*/ 	.short	0x0101
        /*03b6*/ 	.byte	0x3f
	.zero		1


	//   ....[51]....
        /*03b8*/ 	.word	0x00001dd0
        /*03bc*/ 	.word	0x00000003
        /*03c0*/ 	.word	0x00000000
        /*03c4*/ 	.short	0x0101
        /*03c6*/ 	.byte	0x3f
	.zero		1


	//   ....[52]....
        /*03c8*/ 	.word	0x00006430
        /*03cc*/ 	.word	0x00000017
        /*03d0*/ 	.word	0x000000b0
        /*03d4*/ 	.short	0x010a
        /*03d6*/ 	.byte	0x3f
	.zero		1


	//   ....[53]....
        /*03d8*/ 	.word	0x000067a0
        /*03dc*/ 	.word	0x00000003
        /*03e0*/ 	.word	0x00000178
        /*03e4*/ 	.short	0x0101
        /*03e6*/ 	.byte	0x3f
	.zero		1


	//   ....[54]....
        /*03e8*/ 	.word	0x00006f00
        /*03ec*/ 	.word	0x00000007
        /*03f0*/ 	.word	0x00000000
        /*03f4*/ 	.short	0x010a
        /*03f6*/ 	.byte	0x3f
	.zero		1


	//   ....[55]....
        /*03f8*/ 	.word	0x00006f80
        /*03fc*/ 	.word	0x00000008
        /*0400*/ 	.word	0x00000000
        /*0404*/ 	.short	0x010a
        /*0406*/ 	.byte	0x3f
	.zero		1


	//   ....[56]....
        /*0408*/ 	.word	0x00007010
        /*040c*/ 	.word	0x00000009
        /*0410*/ 	.word	0x00000000
        /*0414*/ 	.short	0x010a
        /*0416*/ 	.byte	0x3f
	.zero		1


	//   ....[57]....
        /*0418*/ 	.word	0x000070a0
        /*041c*/ 	.word	0x00000008
        /*0420*/ 	.word	0x00000000
        /*0424*/ 	.short	0x010a
        /*0426*/ 	.byte	0x3f
	.zero		1


	//   ....[58]....
        /*0428*/ 	.word	0x00007130
        /*042c*/ 	.word	0x00000009
        /*0430*/ 	.word	0x00000000
        /*0434*/ 	.short	0x010a
        /*0436*/ 	.byte	0x3f
	.zero		1


	//   ....[59]....
        /*0438*/ 	.word	0x000071c0
        /*043c*/ 	.word	0x00000008
        /*0440*/ 	.word	0x00000000
        /*0444*/ 	.short	0x010a
        /*0446*/ 	.byte	0x3f
	.zero		1


	//   ....[60]....
        /*0448*/ 	.word	0x00007250
        /*044c*/ 	.word	0x00000009
        /*0450*/ 	.word	0x00000000
        /*0454*/ 	.short	0x010a
        /*0456*/ 	.byte	0x3f
	.zero		1


	//   ....[61]....
        /*0458*/ 	.word	0x000072e0
        /*045c*/ 	.word	0x00000008
        /*0460*/ 	.word	0x00000000
        /*0464*/ 	.short	0x010a
        /*0466*/ 	.byte	0x3f
	.zero		1


	//   ....[62]....
        /*0468*/ 	.word	0x00007370
        /*046c*/ 	.word	0x00000009
        /*0470*/ 	.word	0x00000000
        /*0474*/ 	.short	0x010a
        /*0476*/ 	.byte	0x3f
	.zero		1


	//   ....[63]....
        /*0478*/ 	.word	0x00007400
        /*047c*/ 	.word	0x00000008
        /*0480*/ 	.word	0x00000000
        /*0484*/ 	.short	0x010a
        /*0486*/ 	.byte	0x3f
	.zero		1


	//   ....[64]....
        /*0488*/ 	.word	0x00007490
        /*048c*/ 	.word	0x00000009
        /*0490*/ 	.word	0x00000000
        /*0494*/ 	.short	0x010a
        /*0496*/ 	.byte	0x3f
	.zero		1


	//   ....[65]....
        /*0498*/ 	.word	0x00007520
        /*049c*/ 	.word	0x00000008
        /*04a0*/ 	.word	0x00000000
        /*04a4*/ 	.short	0x010a
        /*04a6*/ 	.byte	0x3f
	.zero		1


	//   ....[66]....
        /*04a8*/ 	.word	0x000075b0
        /*04ac*/ 	.word	0x00000009
        /*04b0*/ 	.word	0x00000000
        /*04b4*/ 	.short	0x010a
        /*04b6*/ 	.byte	0x3f
	.zero		1


	//   ....[67]....
        /*04b8*/ 	.word	0x00007640
        /*04bc*/ 	.word	0x00000008
        /*04c0*/ 	.word	0x00000000
        /*04c4*/ 	.short	0x010a
        /*04c6*/ 	.byte	0x3f
	.zero		1


	//   ....[68]....
        /*04c8*/ 	.word	0x000076d0
        /*04cc*/ 	.word	0x00000009
        /*04d0*/ 	.word	0x00000000
        /*04d4*/ 	.short	0x010a
        /*04d6*/ 	.byte	0x3f
	.zero		1


	//   ....[69]....
        /*04d8*/ 	.word	0x00007760
        /*04dc*/ 	.word	0x00000008
        /*04e0*/ 	.word	0x00000000
        /*04e4*/ 	.short	0x010a
        /*04e6*/ 	.byte	0x3f
	.zero		1


	//   ....[70]....
        /*04e8*/ 	.word	0x000077f0
        /*04ec*/ 	.word	0x00000009
        /*04f0*/ 	.word	0x00000000
        /*04f4*/ 	.short	0x010a
        /*04f6*/ 	.byte	0x3f
	.zero		1


	//   ....[71]....
        /*04f8*/ 	.word	0x00007880
        /*04fc*/ 	.word	0x00000008
        /*0500*/ 	.word	0x00000000
        /*0504*/ 	.short	0x010a
        /*0506*/ 	.byte	0x3f
	.zero		1


	//   ....[72]....
        /*0508*/ 	.word	0x00007910
        /*050c*/ 	.word	0x00000009
        /*0510*/ 	.word	0x00000000
        /*0514*/ 	.short	0x010a
        /*0516*/ 	.byte	0x3f
	.zero		1


	//   ....[73]....
        /*0518*/ 	.word	0x000079a0
        /*051c*/ 	.word	0x00000008
        /*0520*/ 	.word	0x00000000
        /*0524*/ 	.short	0x010a
        /*0526*/ 	.byte	0x3f
	.zero		1


	//   ....[74]....
        /*0528*/ 	.word	0x00007a30
        /*052c*/ 	.word	0x0000000b
        /*0530*/ 	.word	0x00000000
        /*0534*/ 	.short	0x010a
        /*0536*/ 	.byte	0x3f
	.zero		1


	//   ....[75]....
        /*0538*/ 	.word	0x00007ac0
        /*053c*/ 	.word	0x00000003
        /*0540*/ 	.word	0x00000000
        /*0544*/ 	.short	0x010a
        /*0546*/ 	.byte	0x3f
	.zero		1


	//   ....[76]....
        /*0548*/ 	.word	0x00007b20
        /*054c*/ 	.word	0x00000003
        /*0550*/ 	.word	0x00000000
        /*0554*/ 	.short	0x010a
        /*0556*/ 	.byte	0x3f
	.zero		1


	//   ....[77]....
        /*0558*/ 	.word	0x00007b70
        /*055c*/ 	.word	0x00000005
        /*0560*/ 	.word	0x00000000
        /*0564*/ 	.short	0x010a
        /*0566*/ 	.byte	0x3f
	.zero		1


	//   ....[78]....
        /*0568*/ 	.word	0x00007c40
        /*056c*/ 	.word	0x00000017
        /*0570*/ 	.word	0x000000b0
        /*0574*/ 	.short	0x010a
        /*0576*/ 	.byte	0x3f
	.zero		1


	//   ....[79]....
        /*0578*/ 	.word	0x00007d10
        /*057c*/ 	.word	0x00000007
        /*0580*/ 	.word	0x00000000
        /*0584*/ 	.short	0x010a
        /*0586*/ 	.byte	0x3f
	.zero		1


	//   ....[80]....
        /*0588*/ 	.word	0x00007d60
        /*058c*/ 	.word	0x00000008
        /*0590*/ 	.word	0x00000000
        /*0594*/ 	.short	0x010a
        /*0596*/ 	.byte	0x3f
	.zero		1


	//   ....[81]....
        /*0598*/ 	.word	0x00007db0
        /*059c*/ 	.word	0x00000009
        /*05a0*/ 	.word	0x00000000
        /*05a4*/ 	.short	0x010a
        /*05a6*/ 	.byte	0x3f
	.zero		1


	//   ....[82]....
        /*05a8*/ 	.word	0x00007e00
        /*05ac*/ 	.word	0x00000008
        /*05b0*/ 	.word	0x00000000
        /*05b4*/ 	.short	0x010a
        /*05b6*/ 	.byte	0x3f
	.zero		1


	//   ....[83]....
        /*05b8*/ 	.word	0x00007e50
        /*05bc*/ 	.word	0x00000009
        /*05c0*/ 	.word	0x00000000
        /*05c4*/ 	.short	0x010a
        /*05c6*/ 	.byte	0x3f
	.zero		1


	//   ....[84]....
        /*05c8*/ 	.word	0x00007ea0
        /*05cc*/ 	.word	0x00000008
        /*05d0*/ 	.word	0x00000000
        /*05d4*/ 	.short	0x010a
        /*05d6*/ 	.byte	0x3f
	.zero		1


	//   ....[85]....
        /*05d8*/ 	.word	0x00007ef0
        /*05dc*/ 	.word	0x00000009
        /*05e0*/ 	.word	0x00000000
        /*05e4*/ 	.short	0x010a
        /*05e6*/ 	.byte	0x3f
	.zero		1


	//   ....[86]....
        /*05e8*/ 	.word	0x00007f40
        /*05ec*/ 	.word	0x00000008
        /*05f0*/ 	.word	0x00000000
        /*05f4*/ 	.short	0x010a
        /*05f6*/ 	.byte	0x3f
	.zero		1


	//   ....[87]....
        /*05f8*/ 	.word	0x00007f90
        /*05fc*/ 	.word	0x00000009
        /*0600*/ 	.word	0x00000000
        /*0604*/ 	.short	0x010a
        /*0606*/ 	.byte	0x3f
	.zero		1


	//   ....[88]....
        /*0608*/ 	.word	0x00007fe0
        /*060c*/ 	.word	0x00000008
        /*0610*/ 	.word	0x00000000
        /*0614*/ 	.short	0x010a
        /*0616*/ 	.byte	0x3f
	.zero		1


	//   ....[89]....
        /*0618*/ 	.word	0x00008030
        /*061c*/ 	.word	0x00000009
        /*0620*/ 	.word	0x00000000
        /*0624*/ 	.short	0x010a
        /*0626*/ 	.byte	0x3f
	.zero		1


	//   ....[90]....
        /*0628*/ 	.word	0x00008080
        /*062c*/ 	.word	0x00000008
        /*0630*/ 	.word	0x00000000
        /*0634*/ 	.short	0x010a
        /*0636*/ 	.byte	0x3f
	.zero		1


	//   ....[91]....
        /*0638*/ 	.word	0x000080d0
        /*063c*/ 	.word	0x00000009
        /*0640*/ 	.word	0x00000000
        /*0644*/ 	.short	0x010a
        /*0646*/ 	.byte	0x3f
	.zero		1


	//   ....[92]....
        /*0648*/ 	.word	0x00008120
        /*064c*/ 	.word	0x00000008
        /*0650*/ 	.word	0x00000000
        /*0654*/ 	.short	0x010a
        /*0656*/ 	.byte	0x3f
	.zero		1


	//   ....[93]....
        /*0658*/ 	.word	0x00008170
        /*065c*/ 	.word	0x00000009
        /*0660*/ 	.word	0x00000000
        /*0664*/ 	.short	0x010a
        /*0666*/ 	.byte	0x3f
	.zero		1


	//   ....[94]....
        /*0668*/ 	.word	0x000081c0
        /*066c*/ 	.word	0x00000008
        /*0670*/ 	.word	0x00000000
        /*0674*/ 	.short	0x010a
        /*0676*/ 	.byte	0x3f
	.zero		1


	//   ....[95]....
        /*0678*/ 	.word	0x00008210
        /*067c*/ 	.word	0x00000009
        /*0680*/ 	.word	0x00000000
        /*0684*/ 	.short	0x010a
        /*0686*/ 	.byte	0x3f
	.zero		1


	//   ....[96]....
        /*0688*/ 	.word	0x00008260
        /*068c*/ 	.word	0x00000008
        /*0690*/ 	.word	0x00000000
        /*0694*/ 	.short	0x010a
        /*0696*/ 	.byte	0x3f
	.zero		1


	//   ....[97]....
        /*0698*/ 	.word	0x000082b0
        /*069c*/ 	.word	0x00000009
        /*06a0*/ 	.word	0x00000000
        /*06a4*/ 	.short	0x010a
        /*06a6*/ 	.byte	0x3f
	.zero		1


	//   ....[98]....
        /*06a8*/ 	.word	0x00008300
        /*06ac*/ 	.word	0x00000008
        /*06b0*/ 	.word	0x00000000
        /*06b4*/ 	.short	0x010a
        /*06b6*/ 	.byte	0x3f
	.zero		1


	//   ....[99]....
        /*06b8*/ 	.word	0x00008350
        /*06bc*/ 	.word	0x0000000b
        /*06c0*/ 	.word	0x00000000
        /*06c4*/ 	.short	0x010a
        /*06c6*/ 	.byte	0x3f
	.zero		1


	//----- nvinfo : EIATTR_NUM_MBARRIERS
	.align		4
.L_35:
        /*06c8*/ 	.byte	0x03, 0x38
        /*06ca*/ 	.short	0x002e


	//----- nvinfo : EIATTR_EXIT_INSTR_OFFSETS
	.align		4
        /*06cc*/ 	.byte	0x04, 0x1c
        /*06ce*/ 	.short	(.L_37 - .L_36)


	//   ....[0]....
.L_36:
        /*06d0*/ 	.word	0x00000bc0


	//   ....[1]....
        /*06d4*/ 	.word	0x000013d0


	//   ....[2]....
        /*06d8*/ 	.word	0x00005b30


	//   ....[3]....
        /*06dc*/ 	.word	0x00006090


	//   ....[4]....
        /*06e0*/ 	.word	0x00007b10


	//----- nvinfo : EIATTR_MAX_THREADS
	.align		4
.L_37:
        /*06e4*/ 	.byte	0x04, 0x05
        /*06e6*/ 	.short	(.L_39 - .L_38)
.L_38:
        /*06e8*/ 	.word	0x00000180
        /*06ec*/ 	.word	0x00000001
        /*06f0*/ 	.word	0x00000001


	//----- nvinfo : EIATTR_CRS_STACK_SIZE
	.align		4
.L_39:
        /*06f4*/ 	.byte	0x04, 0x1e
        /*06f6*/ 	.short	(.L_41 - .L_40)
.L_40:
        /*06f8*/ 	.word	0x00000000


	//----- nvinfo : EIATTR_CBANK_PARAM_SIZE
	.align		4
.L_41:
        /*06fc*/ 	.byte	0x03, 0x19
        /*06fe*/ 	.short	0x0470


	//----- nvinfo : EIATTR_PARAM_CBANK
	.align		4
        /*0700*/ 	.byte	0x04, 0x0a
        /*0702*/ 	.short	(.L_43 - .L_42)
	.align		4
.L_42:
        /*0704*/ 	.word	index@(.nv.constant0._ZN7cutlass13device_kernelINS_4gemm6kernel13GemmUniversalIN4cute5tupleIJiiiiEEENS1_10collective13CollectiveMmaINS1_34MainloopSm90TmaGmmaWarpSpecializedILi22ENS5_IJNS4_1CILi8EEENSA_ILi1EEESC_EEENS1_35KernelTmaWarpSpecializedCooperativeEEENS5_IJNSA_ILi256EEENSA_ILi64EEENSA_ILi32EEEEEEaNS5_IJlSC_lEEEaSK_NS4_8TiledMMAINS4_8MMA_AtomIJNS4_4SM904GMMA26MMA_64x64x32_S32S8S8_SS_TNEEEENS4_6LayoutINS5_IJNSA_ILi2EEESC_SC_EEENS5_IJSC_NSA_ILi0EEESU_EEEEENS5_IJNS4_10UnderscoreESX_SX_EEEEENS4_13SM90_TMA_LOADENS4_14ComposedLayoutINS4_7SwizzleILi1ELi4ELi3EEENS4_18smem_ptr_flag_bitsILi8EEENSR_INS5_IJSB_SI_EEENS5_IJSI_SC_EEEEEEEvNS4_8identityENS4_23SM90_TMA_LOAD_MULTICASTES19_vS1A_EENS_8epilogue10collective6detail29Sm90TmaWarpSpecializedAdapterINS1E_15DefaultEpilogueIaSK_SK_NS1D_6thread17LinearCombinationIaLi1EiiLNS1I_9ScaleType4KindE0ELNS_15FloatRoundStyleE2EaEENS1_15EpilogueDefaultEEEEEvvEEEEvNT_6ParamsE)
        /*0708*/ 	.short	0x0210
        /*070a*/ 	.short	0x0470


	//----- nvinfo : EIATTR_SW_WAR
	.align		4
.L_43:
        /*070c*/ 	.byte	0x04, 0x36
        /*070e*/ 	.short	(.L_45 - .L_44)
.L_44:
        /*0710*/ 	.word	0x00000008
.L_45:


//--------------------- .nv.callgraph             --------------------------
	.section	.nv.callgraph,"",@"SHT_CUDA_CALLGRAPH"
	.align	4
	.sectionentsize	8
	.align		4
        /*0000*/ 	.word	0x00000000
	.align		4
        /*0004*/ 	.word	0xffffffff
	.align		4
        /*0008*/ 	.word	index@(_ZN7cutlass13device_kernelINS_4gemm6kernel13GemmUniversalIN4cute5tupleIJiiiiEEENS1_10collective13CollectiveMmaINS1_34MainloopSm90TmaGmmaWarpSpecializedILi22ENS5_IJNS4_1CILi8EEENSA_ILi1EEESC_EEENS1_35KernelTmaWarpSpecializedCooperativeEEENS5_IJNSA_ILi256EEENSA_ILi64EEENSA_ILi32EEEEEEaNS5_IJlSC_lEEEaSK_NS4_8TiledMMAINS4_8MMA_AtomIJNS4_4SM904GMMA26MMA_64x64x32_S32S8S8_SS_TNEEEENS4_6LayoutINS5_IJNSA_ILi2EEESC_SC_EEENS5_IJSC_NSA_ILi0EEESU_EEEEENS5_IJNS4_10UnderscoreESX_SX_EEEEENS4_13SM90_TMA_LOADENS4_14ComposedLayoutINS4_7SwizzleILi1ELi4ELi3EEENS4_18smem_ptr_flag_bitsILi8EEENSR_INS5_IJSB_SI_EEENS5_IJSI_SC_EEEEEEEvNS4_8identityENS4_23SM90_TMA_LOAD_MULTICASTES19_vS1A_EENS_8epilogue10collective6detail29Sm90TmaWarpSpecializedAdapterINS1E_15DefaultEpilogueIaSK_SK_NS1D_6thread17LinearCombinationIaLi1EiiLNS1I_9ScaleType4KindE0ELNS_15FloatRoundStyleE2EaEENS1_15EpilogueDefaultEEEEEvvEEEEvNT_6ParamsE)
	.align		4
        /*000c*/ 	.word	index@(__assertfail)
	.align		4
        /*0010*/ 	.word	0x00000000
	.align		4
        /*0014*/ 	.word	0xfffffffe
	.align		4
        /*0018*/ 	.word	0x00000000
	.align		4
        /*001c*/ 	.word	0xfffffffd
	.align		4
        /*0020*/ 	.word	0x00000000
	.align		4
        /*0024*/ 	.word	0xfffffffc


//--------------------- .nv.constant4             --------------------------
	.section	.nv.constant4,"a",@progbits
	.align	8
	.align		8
.nv.constant4:
        /*0000*/ 	.dword	__assertfail
	.align		8
        /*0008*/ 	.dword	__unnamed_1
	.align		8
        /*0010*/ 	.dword	_ZN40_INTERNAL_3e65c082_4_k_cu_99aebf77_205374cuda3std3__45__cpo5beginE
	.align		8
        /*0018*/ 	.dword	_ZN40_INTERNAL_3e65c082_4_k_cu_99aebf77_205374cuda3std3__45__cpo3endE
	.align		8
        /*0020*/ 	.dword	_ZN40_INTERNAL_3e65c082_4_k_cu_99aebf77_205374cuda3std3__45__cpo6cbeginE
	.align		8
        /*0028*/ 	.dword	_ZN40_INTERNAL_3e65c082_4_k_cu_99aebf77_205374cuda3std3__45__cpo4cendE
	.align		8
        /*0030*/ 	.dword	_ZN40_INTERNAL_3e65c082_4_k_cu_99aebf77_205374cuda3std3__442_GLOBAL__N__3e65c082_4_k_cu_99aebf77_205376ignoreE
	.align		8
        /*0038*/ 	.dword	_ZN40_INTERNAL_3e65c082_4_k_cu_99aebf77_205374cuda3std3__419piecewise_constructE
	.align		8
        /*0040*/ 	.dword	_ZN40_INTERNAL_3e65c082_4_k_cu_99aebf77_205374cuda3std3__48in_placeE
	.align		8
        /*0048*/ 	.dword	_ZN40_INTERNAL_3e65c082_4_k_cu_99aebf77_205374cuda3std6ranges3__45__cpo4swapE
	.align		8
        /*0050*/ 	.dword	_ZN40_INTERNAL_3e65c082_4_k_cu_99aebf77_205374cuda3std6ranges3__45__cpo9iter_moveE
	.align		8
        /*0058*/ 	.dword	_ZN40_INTERNAL_3e65c082_4_k_cu_99aebf77_205374cute7productE
	.align		8
        /*0060*/ 	.dword	_ZN40_INTERNAL_3e65c082_4_k_cu_99aebf77_205374cute1_E
	.align		8
        /*0068*/ 	.dword	$str$22
	.align		8
        /*0070*/ 	.dword	$str$23


//--------------------- .text._ZN7cutlass13device_kernelINS_4gemm6kernel13GemmUniversalIN4cute5tupleIJiiiiEEENS1_10collective13CollectiveMmaINS1_34MainloopSm90TmaGmmaWarpSpecializedILi22ENS5_IJNS4_1CILi8EEENSA_ILi1EEESC_EEENS1_35KernelTmaWarpSpecializedCooperativeEEENS5_IJNSA_ILi256EEENSA_ILi64EEENSA_ILi32EEEEEEaNS5_IJlSC_lEEEaSK_NS4_8TiledMMAINS4_8MMA_AtomIJNS4_4SM904GMMA26MMA_64x64x32_S32S8S8_SS_TNEEEENS4_6LayoutINS5_IJNSA_ILi2EEESC_SC_EEENS5_IJSC_NSA_ILi0EEESU_EEEEENS5_IJNS4_10UnderscoreESX_SX_EEEEENS4_13SM90_TMA_LOADENS4_14ComposedLayoutINS4_7SwizzleILi1ELi4ELi3EEENS4_18smem_ptr_flag_bitsILi8EEENSR_INS5_IJSB_SI_EEENS5_IJSI_SC_EEEEEEEvNS4_8identityENS4_23SM90_TMA_LOAD_MULTICASTES19_vS1A_EENS_8epilogue10collective6detail29Sm90TmaWarpSpecializedAdapterINS1E_15DefaultEpilogueIaSK_SK_NS1D_6thread17LinearCombinationIaLi1EiiLNS1I_9ScaleType4KindE0ELNS_15FloatRoundStyleE2EaEENS1_15EpilogueDefaultEEEEEvvEEEEvNT_6ParamsE --------------------------
	.section	.text._ZN7cutlass13device_kernelINS_4gemm6kernel13GemmUniversalIN4cute5tupleIJiiiiEEENS1_10collective13CollectiveMmaINS1_34MainloopSm90TmaGmmaWarpSpecializedILi22ENS5_IJNS4_1CILi8EEENSA_ILi1EEESC_EEENS1_35KernelTmaWarpSpecializedCooperativeEEENS5_IJNSA_ILi256EEENSA_ILi64EEENSA_ILi32EEEEEEaNS5_IJlSC_lEEEaSK_NS4_8TiledMMAINS4_8MMA_AtomIJNS4_4SM904GMMA26MMA_64x64x32_S32S8S8_SS_TNEEEENS4_6LayoutINS5_IJNSA_ILi2EEESC_SC_EEENS5_IJSC_NSA_ILi0EEESU_EEEEENS5_IJNS4_10UnderscoreESX_SX_EEEEENS4_13SM90_TMA_LOADENS4_14ComposedLayoutINS4_7SwizzleILi1ELi4ELi3EEENS4_18smem_ptr_flag_bitsILi8EEENSR_INS5_IJSB_SI_EEENS5_IJSI_SC_EEEEEEEvNS4_8identityENS4_23SM90_TMA_LOAD_MULTICASTES19_vS1A_EENS_8epilogue10collective6detail29Sm90TmaWarpSpecializedAdapterINS1E_15DefaultEpilogueIaSK_SK_NS1D_6thread17LinearCombinationIaLi1EiiLNS1I_9ScaleType4KindE0ELNS_15FloatRoundStyleE2EaEENS1_15EpilogueDefaultEEEEEvvEEEEvNT_6ParamsE,"ax",@progbits
	.align	128
.text._ZN7cutlass13device_kernelINS_4gemm6kernel13GemmUniversalIN4cute5tupleIJiiiiEEENS1_10collective13CollectiveMmaINS1_34MainloopSm90TmaGmmaWarpSpecializedILi22ENS5_IJNS4_1CILi8EEENSA_ILi1EEESC_EEENS1_35KernelTmaWarpSpecializedCooperativeEEENS5_IJNSA_ILi256EEENSA_ILi64EEENSA_ILi32EEEEEEaNS5_IJlSC_lEEEaSK_NS4_8TiledMMAINS4_8MMA_AtomIJNS4_4SM904GMMA26MMA_64x64x32_S32S8S8_SS_TNEEEENS4_6LayoutINS5_IJNSA_ILi2EEESC_SC_EEENS5_IJSC_NSA_ILi0EEESU_EEEEENS5_IJNS4_10UnderscoreESX_SX_EEEEENS4_13SM90_TMA_LOADENS4_14ComposedLayoutINS4_7SwizzleILi1ELi4ELi3EEENS4_18smem_ptr_flag_bitsILi8EEENSR_INS5_IJSB_SI_EEENS5_IJSI_SC_EEEEEEEvNS4_8identityENS4_23SM90_TMA_LOAD_MULTICASTES19_vS1A_EENS_8epilogue10collective6detail29Sm90TmaWarpSpecializedAdapterINS1E_15DefaultEpilogueIaSK_SK_NS1D_6thread17LinearCombinationIaLi1EiiLNS1I_9ScaleType4KindE0ELNS_15FloatRoundStyleE2EaEENS1_15EpilogueDefaultEEEEEvvEEEEvNT_6ParamsE:
        .type           _ZN7cutlass13device_kernelINS_4gemm6kernel13GemmUniversalIN4cute5tupleIJiiiiEEENS1_10collective13CollectiveMmaINS1_34MainloopSm90TmaGmmaWarpSpecializedILi22ENS5_IJNS4_1CILi8EEENSA_ILi1EEESC_EEENS1_35KernelTmaWarpSpecializedCooperativeEEENS5_IJNSA_ILi256EEENSA_ILi64EEENSA_ILi32EEEEEEaNS5_IJlSC_lEEEaSK_NS4_8TiledMMAINS4_8MMA_AtomIJNS4_4SM904GMMA26MMA_64x64x32_S32S8S8_SS_TNEEEENS4_6LayoutINS5_IJNSA_ILi2EEESC_SC_EEENS5_IJSC_NSA_ILi0EEESU_EEEEENS5_IJNS4_10UnderscoreESX_SX_EEEEENS4_13SM90_TMA_LOADENS4_14ComposedLayoutINS4_7SwizzleILi1ELi4ELi3EEENS4_18smem_ptr_flag_bitsILi8EEENSR_INS5_IJSB_SI_EEENS5_IJSI_SC_EEEEEEEvNS4_8identityENS4_23SM90_TMA_LOAD_MULTICASTES19_vS1A_EENS_8epilogue10collective6detail29Sm90TmaWarpSpecializedAdapterINS1E_15DefaultEpilogueIaSK_SK_NS1D_6thread17LinearCombinationIaLi1EiiLNS1I_9ScaleType4KindE0ELNS_15FloatRoundStyleE2EaEENS1_15EpilogueDefaultEEEEEvvEEEEvNT_6ParamsE,@function
        .size           _ZN7cutlass13device_kernelINS_4gemm6kernel13GemmUniversalIN4cute5tupleIJiiiiEEENS1_10collective13CollectiveMmaINS1_34MainloopSm90TmaGmmaWarpSpecializedILi22ENS5_IJNS4_1CILi8EEENSA_ILi1EEESC_EEENS1_35KernelTmaWarpSpecializedCooperativeEEENS5_IJNSA_ILi256EEENSA_ILi64EEENSA_ILi32EEEEEEaNS5_IJlSC_lEEEaSK_NS4_8TiledMMAINS4_8MMA_AtomIJNS4_4SM904GMMA26MMA_64x64x32_S32S8S8_SS_TNEEEENS4_6LayoutINS5_IJNSA_ILi2EEESC_SC_EEENS5_IJSC_NSA_ILi0EEESU_EEEEENS5_IJNS4_10UnderscoreESX_SX_EEEEENS4_13SM90_TMA_LOADENS4_14ComposedLayoutINS4_7SwizzleILi1ELi4ELi3EEENS4_18smem_ptr_flag_bitsILi8EEENSR_INS5_IJSB_SI_EEENS5_IJSI_SC_EEEEEEEvNS4_8identityENS4_23SM90_TMA_LOAD_MULTICASTES19_vS1A_EENS_8epilogue10collective6detail29Sm90TmaWarpSpecializedAdapterINS1E_15DefaultEpilogueIaSK_SK_NS1D_6thread17LinearCombinationIaLi1EiiLNS1I_9ScaleType4KindE0ELNS_15FloatRoundStyleE2EaEENS1_15EpilogueDefaultEEEEEvvEEEEvNT_6ParamsE,(.L_x_240 - _ZN7cutlass13device_kernelINS_4gemm6kernel13GemmUniversalIN4cute5tupleIJiiiiEEENS1_10collective13CollectiveMmaINS1_34MainloopSm90TmaGmmaWarpSpecializedILi22ENS5_IJNS4_1CILi8EEENSA_ILi1EEESC_EEENS1_35KernelTmaWarpSpecializedCooperativeEEENS5_IJNSA_ILi256EEENSA_ILi64EEENSA_ILi32EEEEEEaNS5_IJlSC_lEEEaSK_NS4_8TiledMMAINS4_8MMA_AtomIJNS4_4SM904GMMA26MMA_64x64x32_S32S8S8_SS_TNEEEENS4_6LayoutINS5_IJNSA_ILi2EEESC_SC_EEENS5_IJSC_NSA_ILi0EEESU_EEEEENS5_IJNS4_10UnderscoreESX_SX_EEEEENS4_13SM90_TMA_LOADENS4_14ComposedLayoutINS4_7SwizzleILi1ELi4ELi3EEENS4_18smem_ptr_flag_bitsILi8EEENSR_INS5_IJSB_SI_EEENS5_IJSI_SC_EEEEEEEvNS4_8identityENS4_23SM90_TMA_LOAD_MULTICASTES19_vS1A_EENS_8epilogue10collective6detail29Sm90TmaWarpSpecializedAdapterINS1E_15DefaultEpilogueIaSK_SK_NS1D_6thread17LinearCombinationIaLi1EiiLNS1I_9ScaleType4KindE0ELNS_15FloatRoundStyleE2EaEENS1_15EpilogueDefaultEEEEEvvEEEEvNT_6ParamsE)
        .other          _ZN7cutlass13device_kernelINS_4gemm6kernel13GemmUniversalIN4cute5tupleIJiiiiEEENS1_10collective13CollectiveMmaINS1_34MainloopSm90TmaGmmaWarpSpecializedILi22ENS5_IJNS4_1CILi8EEENSA_ILi1EEESC_EEENS1_35KernelTmaWarpSpecializedCooperativeEEENS5_IJNSA_ILi256EEENSA_ILi64EEENSA_ILi32EEEEEEaNS5_IJlSC_lEEEaSK_NS4_8TiledMMAINS4_8MMA_AtomIJNS4_4SM904GMMA26MMA_64x64x32_S32S8S8_SS_TNEEEENS4_6LayoutINS5_IJNSA_ILi2EEESC_SC_EEENS5_IJSC_NSA_ILi0EEESU_EEEEENS5_IJNS4_10UnderscoreESX_SX_EEEEENS4_13SM90_TMA_LOADENS4_14ComposedLayoutINS4_7SwizzleILi1ELi4ELi3EEENS4_18smem_ptr_flag_bitsILi8EEENSR_INS5_IJSB_SI_EEENS5_IJSI_SC_EEEEEEEvNS4_8identityENS4_23SM90_TMA_LOAD_MULTICASTES19_vS1A_EENS_8epilogue10collective6detail29Sm90TmaWarpSpecializedAdapterINS1E_15DefaultEpilogueIaSK_SK_NS1D_6thread17LinearCombinationIaLi1EiiLNS1I_9ScaleType4KindE0ELNS_15FloatRoundStyleE2EaEENS1_15EpilogueDefaultEEEEEvvEEEEvNT_6ParamsE,@"STO_CUDA_ENTRY STV_DEFAULT"
_ZN7cutlass13device_kernelINS_4gemm6kernel13GemmUniversalIN4cute5tupleIJiiiiEEENS1_10collective13CollectiveMmaINS1_34MainloopSm90TmaGmmaWarpSpecializedILi22ENS5_IJNS4_1CILi8EEENSA_ILi1EEESC_EEENS1_35KernelTmaWarpSpecializedCooperativeEEENS5_IJNSA_ILi256EEENSA_ILi64EEENSA_ILi32EEEEEEaNS5_IJlSC_lEEEaSK_NS4_8TiledMMAINS4_8MMA_AtomIJNS4_4SM904GMMA26MMA_64x64x32_S32S8S8_SS_TNEEEENS4_6LayoutINS5_IJNSA_ILi2EEESC_SC_EEENS5_IJSC_NSA_ILi0EEESU_EEEEENS5_IJNS4_10UnderscoreESX_SX_EEEEENS4_13SM90_TMA_LOADENS4_14ComposedLayoutINS4_7SwizzleILi1ELi4ELi3EEENS4_18smem_ptr_flag_bitsILi8EEENSR_INS5_IJSB_SI_EEENS5_IJSI_SC_EEEEEEEvNS4_8identityENS4_23SM90_TMA_LOAD_MULTICASTES19_vS1A_EENS_8epilogue10collective6detail29Sm90TmaWarpSpecializedAdapterINS1E_15DefaultEpilogueIaSK_SK_NS1D_6thread17LinearCombinationIaLi1EiiLNS1I_9ScaleType4KindE0ELNS_15FloatRoundStyleE2EaEENS1_15EpilogueDefaultEEEEEvvEEEEvNT_6ParamsE:
[----:B------:R-:W0:Y:S01]  /*0000*/  LDC R1, c[0x0][0x28] ;  /* 0x00000a00ff017b82 */ /* 0x000e220000000800 */
[----:B------:R-:W1:Y:S01]  /*0010*/  S2R R18, SR_TID.X ;  /* 0x0000000000127919 */ /* 0x000e620000002100 */
[----:B------:R-:W-:Y:S01]  /*0020*/  ELECT P0, URZ, PT ;  /* 0x00000000003f782f */ /* 0x000fe20003800000 */
[----:B------:R-:W-:Y:S01]  /*0030*/  BSSY B0, `(.L_x_0) ;  /* 0x000000f000007945 */ /* 0x000fe20003800000 */
[--C-:B-1----:R-:W-:Y:S02]  /*0040*/  SHF.R.U32.HI R0, RZ, 0x5, R18.reuse ;  /* 0x00000005ff007819 */ /* 0x102fe40000011612 */
[----:B------:R-:W-:-:S03]  /*0050*/  SHF.R.U32.HI R3, RZ, 0x7, R18 ;  /* 0x00000007ff037819 */ /* 0x000fc60000011612 */
[----:B------:R-:W1:Y:S04]  /*0060*/  SHFL.IDX PT, R2, R0, RZ, 0x1f ;  /* 0x00001fff00027589 */ /* 0x000e6800000e0000 */
[----:B------:R2:W3:Y:S01]  /*0070*/  SHFL.IDX PT, R5, R3, RZ, 0x1f ;  /* 0x00001fff03057589 */ /* 0x0004e200000e0000 */
[----:B-1----:R-:W-:-:S13]  /*0080*/  ISETP.NE.OR P0, PT, R2, RZ, !P0 ;  /* 0x000000ff0200720c */ /* 0x002fda0004705670 */
[----:B0-23--:R-:W-:Y:S05]  /*0090*/  @P0 BRA `(.L_x_1) ;  /* 0x0000000000200947 */ /* 0x00dfea0003800000 */
[----:B------:R-:W-:Y:S02]  /*00a0*/  ULDC.64 UR4, c[0x0][0x198] ;  /* 0x0000660000047ab9 */ /* 0x000fe40000000a00 */
[----:B------:R-:W-:Y:S02]  /*00b0*/  UIADD3 UR6, UP0, UR4, 0xf0, URZ ;  /* 0x000000f004067890 */ /* 0x000fe4000ff1e03f */
[----:B------:R-:W-:Y:S02]  /*00c0*/  UIADD3 UR4, UP1, UR4, 0x1f0, URZ ;  /* 0x000001f004047890 */ /* 0x000fe4000ff3e03f */
[----:B------:R-:W-:Y:S02]  /*00d0*/  UIADD3.X UR7, URZ, UR5, URZ, UP0, !UPT ;  /* 0x000000053f077290 */ /* 0x000fe400087fe43f */
[----:B------:R-:W-:-:S07]  /*00e0*/  UIADD3.X UR5, URZ, UR5, URZ, UP1, !UPT ;  /* 0x000000053f057290 */ /* 0x000fce0008ffe43f */
[----:B------:R0:W-:Y:S02]  /*00f0*/  UTMACCTL.PF [UR6] ;  /* 0x00000000060079b9 */ /* 0x0001e40008040000 */
[----:B------:R0:W-:Y:S02]  /*0100*/  UTMACCTL.PF [UR4] ;  /* 0x00000000040079b9 */ /* 0x0001e40008040000 */
[----:B0-----:R-:W-:Y:S01]  /*0110*/  NOP ;  /* 0x0000000000007918 */ /* 0x001fe20000000000 */
.L_x_1:
[----:B------:R-:W-:Y:S05]  /*0120*/  BSYNC B0 ;  /* 0x0000000000007941 */ /* 0x000fea0003800000 */
.L_x_0:
[----:B------:R-:W0:Y:S01]  /*0130*/  SHFL.IDX PT, R3, R0, RZ, 0x1f ;  /* 0x00001fff00037589 */ /* 0x000e2200000e0000 */
[----:B------:R-:W-:-:S04]  /*0140*/  SHF.R.S32.HI R7, RZ, 0x1f, R18 ;  /* 0x0000001fff077819 */ /* 0x000fc80000011412 */
[----:B------:R-:W-:-:S04]  /*0150*/  LEA.HI R7, R7, R18, RZ, 0x7 ;  /* 0x0000001207077211 */ /* 0x000fc800078f38ff */
[----:B------:R-:W-:Y:S02]  /*0160*/  LOP3.LUT R7, R7, 0xffffff80, RZ, 0xc0, !PT ;  /* 0xffffff8007077812 */ /* 0x000fe400078ec0ff */
[----:B0-----:R-:W-:-:S13]  /*0170*/  ISETP.NE.AND P0, PT, R3, RZ, PT ;  /* 0x000000ff0300720c */ /* 0x001fda0003f05270 */
[----:B------:R-:W-:Y:S05]  /*0180*/  @P0 BRA `(.L_x_2) ;  /* 0x0000000000f40947 */ /* 0x000fea0003800000 */
[----:B------:R-:W-:Y:S01]  /*0190*/  ELECT P0, URZ, PT ;  /* 0x00000000003f782f */ /* 0x000fe20003800000 */
[----:B------:R-:W-:-:S12]  /*01a0*/  BSSY B0, `(.L_x_2) ;  /* 0x000003b000007945 */ /* 0x000fd80003800000 */
[----:B------:R-:W-:Y:S05]  /*01b0*/  @!P0 BRA `(.L_x_3) ;  /* 0x0000000000e48947 */ /* 0x000fea0003800000 */
[----:B------:R-:W0:Y:S01]  /*01c0*/  S2UR UR8, SR_CgaCtaId ;  /* 0x00000000000879c3 */ /* 0x000e220000008800 */
[----:B------:R-:W-:Y:S01]  /*01d0*/  UMOV UR4, 0x400 ;  /* 0x0000040000047882 */ /* 0x000fe20000000000 */
[----:B------:R-:W-:Y:S01]  /*01e0*/  UMOV UR5, 0x1 ;  /* 0x0000000100057882 */ /* 0x000fe20000000000 */
[----:B------:R-:W-:Y:S02]  /*01f0*/  UMOV UR6, 0x10 ;  /* 0x0000001000067882 */ /* 0x000fe40000000000 */
[----:B------:R-:W-:-:S04]  /*0200*/  UIADD3 UR6, -UR6, 0x100000, URZ ;  /* 0x0010000006067890 */ /* 0x000fc8000fffe13f */
[----:B------:R-:W-:Y:S02]  /*0210*/  USHF.L.U32 UR7, UR6, 0xb, URZ ;  /* 0x0000000b06077899 */ /* 0x000fe4000800063f */
[----:B------:R-:W-:Y:S02]  /*0220*/  USHF.L.U32 UR6, UR6, 0x1, URZ ;  /* 0x0000000106067899 */ /* 0x000fe4000800063f */
[----:B0-----:R-:W-:Y:S02]  /*0230*/  ULEA UR8, UR8, UR4, 0x18 ;  /* 0x0000000408087291 */ /* 0x001fe4000f8ec03f */
[----:B------:R-:W-:-:S04]  /*0240*/  UIADD3 UR4, -UR5, 0x100000, URZ ;  /* 0x0010000005047890 */ /* 0x000fc8000fffe13f */
[----:B------:R-:W-:Y:S02]  /*0250*/  USHF.L.U32 UR5, UR4, 0xb, URZ ;  /* 0x0000000b04057899 */ /* 0x000fe4000800063f */
[----:B------:R-:W-:Y:S01]  /*0260*/  USHF.L.U32 UR4, UR4, 0x1, URZ ;  /* 0x0000000104047899 */ /* 0x000fe2000800063f */
[----:B------:R-:W0:Y:S11]  /*0270*/  FENCE.VIEW.ASYNC.S ;  /* 0x00000000000073c6 */ /* 0x000e360000000000 */
[----:B0-----:R0:W1:Y:S01]  /*0280*/  SYNCS.EXCH.64 URZ, [UR8], UR4 ;  /* 0x00000004083f75b2 */ /* 0x0010620008000100 */
[----:B------:R0:W2:Y:S01]  /*0290*/  SYNCS.EXCH.64 URZ, [UR8+0xb0], UR6 ;  /* 0x0000b006083f75b2 */ /* 0x0000a20008000100 */
[----:B------:R0:W3:Y:S01]  /*02a0*/  SYNCS.EXCH.64 URZ, [UR8+0x8], UR4 ;  /* 0x00000804083f75b2 */ /* 0x0000e20008000100 */
[----:B------:R0:W4:Y:S01]  /*02b0*/  SYNCS.EXCH.64 URZ, [UR8+0xb8], UR6 ;  /* 0x0000b806083f75b2 */ /* 0x0001220008000100 */
[----:B------:R0:W0:Y:S01]  /*02c0*/  SYNCS.EXCH.64 URZ, [UR8+0x10], UR4 ;  /* 0x00001004083f75b2 */ /* 0x0000220008000100 */
        /* <DEDUP_REMOVED lines=39> */
[----:B-1234-:R-:W-:Y:S01]  /*0540*/  NOP ;  /* 0x0000000000007918 */ /* 0x01efe20000000000 */
.L_x_3:
[----:B0-----:R-:W-:Y:S05]  /*0550*/  BSYNC B0 ;  /* 0x0000000000007941 */ /* 0x001fea0003800000 */
.L_x_2:
[----:B------:R-:W0:Y:S01]  /*0560*/  SHFL.IDX PT, R0, R0, RZ, 0x1f ;  /* 0x00001fff00007589 */ /* 0x000e2200000e0000 */
[----:B------:R-:W1:Y:S01]  /*0570*/  S2UR UR8, SR_CTAID.X ;  /* 0x00000000000879c3 */ /* 0x000e620000002500 */
[----:B------:R-:W-:Y:S01]  /*0580*/  IMAD.IADD R6, R18, 0x1, -R7 ;  /* 0x0000000112067824 */ /* 0x000fe200078e0a07 */
[----:B------:R-:W-:Y:S01]  /*0590*/  SHF.R.S32.HI R10, RZ, 0x1f, R3 ;  /* 0x0000001fff0a7819 */ /* 0x000fe20000011403 */
[----:B------:R-:W2:Y:S01]  /*05a0*/  S2R R4, SR_CTAID.Y ;  /* 0x0000000000047919 */ /* 0x000ea20000002600 */
[----:B------:R-:W-:Y:S01]  /*05b0*/  ELECT P0, URZ, PT ;  /* 0x00000000003f782f */ /* 0x000fe20003800000 */
[----:B------:R-:W-:Y:S01]  /*05c0*/  NOP ;  /* 0x0000000000007918 */ /* 0x000fe20000000000 */
[----:B------:R-:W-:Y:S01]  /*05d0*/  SHF.R.S32.HI R7, RZ, 0x1f, R6 ;  /* 0x0000001fff077819 */ /* 0x000fe20000011406 */
[----:B------:R-:W-:Y:S01]  /*05e0*/  ULDC UR4, c[0x0][0x150] ;  /* 0x0000540000047ab9 */ /* 0x000fe20000000800 */
[----:B------:R-:W-:Y:S01]  /*05f0*/  LEA.HI R10, R10, R3, RZ, 0x2 ;  /* 0x000000030a0a7211 */ /* 0x000fe200078f10ff */
[----:B------:R-:W3:Y:S01]  /*0600*/  LDC R9, c[0x0][0x144] ;  /* 0x00005100ff097b82 */ /* 0x000ee20000000800 */
[----:B------:R-:W-:Y:S01]  /*0610*/  LEA.HI R7, R7, R6, RZ, 0x3 ;  /* 0x0000000607077211 */ /* 0x000fe200078f18ff */
[----:B------:R-:W-:Y:S01]  /*0620*/  NOP ;  /* 0x0000000000007918 */ /* 0x000fe20000000000 */
[----:B------:R-:W-:Y:S01]  /*0630*/  LOP3.LUT R10, R10, 0x3ffffffc, RZ, 0xc0, !PT ;  /* 0x3ffffffc0a0a7812 */ /* 0x000fe200078ec0ff */
[----:B------:R-:W-:Y:S01]  /*0640*/  IMAD.MOV.U32 R23, RZ, RZ, 0x1 ;  /* 0x00000001ff177424 */ /* 0x000fe200078e00ff */
[----:B------:R-:W-:-:S02]  /*0650*/  SHF.R.S32.HI R8, RZ, 0x3, R7 ;  /* 0x00000003ff087819 */ /* 0x000fc40000011407 */
[----:B------:R-:W-:Y:S01]  /*0660*/  SHF.R.S32.HI R7, RZ, 0x1f, R7 ;  /* 0x0000001fff077819 */ /* 0x000fe20000011407 */
[----:B------:R-:W-:Y:S01]  /*0670*/  IMAD.IADD R10, R3, 0x1, -R10 ;  /* 0x00000001030a7824 */ /* 0x000fe200078e0a0a */
[----:B------:R-:W4:Y:S01]  /*0680*/  LDC R12, c[0x0][0x140] ;  /* 0x00005000ff0c7b82 */ /* 0x000f220000000800 */
[----:B------:R-:W-:Y:S02]  /*0690*/  ISETP.NE.AND P3, PT, R5, RZ, PT ;  /* 0x000000ff0500720c */ /* 0x000fe40003f65270 */
[----:B------:R-:W-:Y:S02]  /*06a0*/  LEA.HI R7, R7, R8, RZ, 0x2 ;  /* 0x0000000807077211 */ /* 0x000fe400078f10ff */
[----:B0-----:R-:W-:Y:S02]  /*06b0*/  ISETP.NE.OR P0, PT, R0, RZ, !P0 ;  /* 0x000000ff0000720c */ /* 0x001fe40004705670 */
[----:B------:R-:W-:Y:S02]  /*06c0*/  LOP3.LUT R7, R7, 0xfffffffc, RZ, 0xc0, !PT ;  /* 0xfffffffc07077812 */ /* 0x000fe400078ec0ff */
[----:B-1----:R-:W-:-:S03]  /*06d0*/  I2FP.F32.U32 R0, UR8 ;  /* 0x0000000800007c45 */ /* 0x002fc60008201000 */
[----:B------:R-:W-:Y:S02]  /*06e0*/  IMAD.IADD R7, R8, 0x1, -R7 ;  /* 0x0000000108077824 */ /* 0x000fe400078e0a07 */
[----:B------:R-:W-:Y:S01]  /*06f0*/  FMUL R0, R0, UR4 ;  /* 0x0000000400007c20 */ /* 0x000fe20008400000 */
[----:B------:R-:W-:Y:S01]  /*0700*/  ULDC UR4, c[0x0][0x154] ;  /* 0x0000550000047ab9 */ /* 0x000fe20000000800 */
[----:B------:R-:W-:Y:S01]  /*0710*/  IMAD R7, R10, 0x4, R7 ;  /* 0x000000040a077824 */ /* 0x000fe200078e0207 */
[----:B--2---:R-:W-:Y:S01]  /*0720*/  I2FP.F32.U32 R8, R4 ;  /* 0x0000000400087245 */ /* 0x004fe20000201000 */
[----:B------:R-:W-:Y:S01]  /*0730*/  VOTEU.ALL UP0, P0 ;  /* 0x00000000003f7886 */ /* 0x000fe20000000000 */
[----:B------:R-:W-:Y:S01]  /*0740*/  VOTEU.ALL UP1, P0 ;  /* 0x00000000003f7886 */ /* 0x000fe20000020000 */
[----:B------:R-:W0:Y:S01]  /*0750*/  F2I.U32.TRUNC.NTZ R0, R0 ;  /* 0x0000000000007305 */ /* 0x000e22000020f000 */
[C---:B------:R-:W-:Y:S02]  /*0760*/  IMAD.SHL.U32 R22, R7.reuse, 0x4, RZ ;  /* 0x0000000407167824 */ /* 0x040fe400078e00ff */
[----:B------:R-:W-:Y:S01]  /*0770*/  FMUL R10, R8, UR4 ;  /* 0x00000004080a7c20 */ /* 0x000fe20008400000 */
[----:B------:R-:W1:Y:S01]  /*0780*/  @!UP0 S2UR UR7, SR_CgaCtaId ;  /* 0x00000000000789c3 */ /* 0x000e620000008800 */
[----:B------:R-:W-:Y:S01]  /*0790*/  UMOV UR4, 0x20 ;  /* 0x0000002000047882 */ /* 0x000fe20000000000 */
[----:B------:R-:W-:Y:S01]  /*07a0*/  @!UP0 UMOV UR6, 0x400 ;  /* 0x0000040000068882 */ /* 0x000fe20000000000 */
[----:B------:R-:W-:Y:S01]  /*07b0*/  LOP3.LUT R22, R7, 0xc, R22, 0x78, !PT ;  /* 0x0000000c07167812 */ /* 0x000fe200078e7816 */
[----:B------:R-:W-:-:S04]  /*07c0*/  @!UP0 UIADD3 UR4, -UR4, 0x100000, URZ ;  /* 0x0010000004048890 */ /* 0x000fc8000fffe13f */
[----:B------:R-:W-:Y:S02]  /*07d0*/  @!UP0 USHF.L.U32 UR5, UR4, 0xb, URZ ;  /* 0x0000000b04058899 */ /* 0x000fe4000800063f */
[----:B------:R-:W-:Y:S01]  /*07e0*/  @!UP0 USHF.L.U32 UR4, UR4, 0x1, URZ ;  /* 0x0000000104048899 */ /* 0x000fe2000800063f */
[----:B------:R-:W2:Y:S01]  /*07f0*/  F2I.U32.TRUNC.NTZ R10, R10 ;  /* 0x0000000a000a7305 */ /* 0x000ea2000020f000 */
[----:B----4-:R-:W-:Y:S02]  /*0800*/  ISETP.EQ.U32.AND P2, PT, R12, 0x1, PT ;  /* 0x000000010c00780c */ /* 0x010fe40003f42070 */
[----:B------:R-:W-:Y:S01]  /*0810*/  SHF.R.S32.HI R3, RZ, 0x1f, R22 ;  /* 0x0000001fff037819 */ /* 0x000fe20000011416 */
[----:B------:R-:W4:Y:S01]  /*0820*/  LDC R7, c[0x0][0x148] ;  /* 0x00005200ff077b82 */ /* 0x000f220000000800 */
[----:B0-----:R-:W-:Y:S02]  /*0830*/  IMAD.MOV R14, RZ, RZ, -R0 ;  /* 0x000000ffff0e7224 */ /* 0x001fe400078e0a00 */
[----:B------:R-:W-:-:S02]  /*0840*/  LEA.HI R8, R3, R22, RZ, 0x3 ;  /* 0x0000001603087211 */ /* 0x000fc400078f18ff */
[----:B---3--:R-:W-:Y:S02]  /*0850*/  IMAD R3, R9, R14, UR8 ;  /* 0x0000000809037e24 */ /* 0x008fe4000f8e020e */
[----:B------:R-:W-:Y:S02]  /*0860*/  LOP3.LUT R11, R8, 0xfffffff8, RZ, 0xc0, !PT ;  /* 0xfffffff8080b7812 */ /* 0x000fe400078ec0ff */
[----:B------:R-:W-:Y:S01]  /*0870*/  SHF.R.S32.HI R9, RZ, 0x1f, R2 ;  /* 0x0000001fff097819 */ /* 0x000fe20000011402 */
[----:B--2---:R-:W-:Y:S02]  /*0880*/  IMAD.MOV R24, RZ, RZ, -R10 ;  /* 0x000000ffff187224 */ /* 0x004fe400078e0a0a */
[----:B------:R-:W-:Y:S01]  /*0890*/  IMAD.IADD R0, R22, 0x1, -R11 ;  /* 0x0000000116007824 */ /* 0x000fe200078e0a0b */
[----:B------:R-:W-:Y:S01]  /*08a0*/  LEA.HI R9, R9, R2, RZ, 0x2 ;  /* 0x0000000209097211 */ /* 0x000fe200078f10ff */
[----:B-1----:R-:W-:Y:S01]  /*08b0*/  @!UP0 ULEA UR6, UR7, UR6, 0x18 ;  /* 0x0000000607068291 */ /* 0x002fe2000f8ec03f */
[----:B------:R-:W-:-:S02]  /*08c0*/  VOTEU.ALL UP0, P0 ;  /* 0x00000000003f7886 */ /* 0x000fc40000000000 */
[----:B------:R-:W-:Y:S02]  /*08d0*/  LOP3.LUT R9, R9, 0xfffffffc, RZ, 0xc0, !PT ;  /* 0xfffffffc09097812 */ /* 0x000fe400078ec0ff */
[----:B------:R-:W-:Y:S02]  /*08e0*/  ISETP.NE.AND P4, PT, R0, R3, PT ;  /* 0x000000030000720c */ /* 0x000fe40003f85270 */
[----:B------:R-:W-:Y:S01]  /*08f0*/  LOP3.LUT P0, RZ, R6, 0x7, RZ, 0xc0, !PT ;  /* 0x0000000706ff7812 */ /* 0x000fe2000780c0ff */
[----:B------:R-:W-:Y:S02]  /*0900*/  IMAD.IADD R0, R2, 0x1, -R9 ;  /* 0x0000000102007824 */ /* 0x000fe400078e0a09 */
[----:B----4-:R-:W-:Y:S01]  /*0910*/  IMAD R9, R7, R24, R4 ;  /* 0x0000001807097224 */ /* 0x010fe200078e0204 */
[----:B------:R-:W-:Y:S01]  /*0920*/  ISETP.LT.U32.AND P0, PT, R22, 0x8, !P0 ;  /* 0x000000081600780c */ /* 0x000fe20004701070 */
[----:B------:R-:W-:Y:S01]  /*0930*/  VIADD R6, R5, 0xffffffff ;  /* 0xffffffff05067836 */ /* 0x000fe20000000000 */
[----:B------:R-:W-:Y:S01]  /*0940*/  ISETP.NE.AND P1, PT, R0, 0x3, PT ;  /* 0x000000030000780c */ /* 0x000fe20003f25270 */
[----:B------:R-:W0:Y:S02]  /*0950*/  FENCE.VIEW.ASYNC.S ;  /* 0x00000000000073c6 */ /* 0x000e240000000000 */
[----:B0-----:R0:W1:Y:S01]  /*0960*/  @!UP0 SYNCS.EXCH.64 URZ, [UR6+0x170], UR4 ;  /* 0x00017004063f85b2 */ /* 0x0010620008000100 */
[----:B------:R-:W-:-:S02]  /*0970*/  SEL R2, RZ, 0x1, !P0 ;  /* 0x00000001ff027807 */ /* 0x000fc40004000000 */
[----:B------:R-:W-:Y:S02]  /*0980*/  ISETP.EQ.OR P1, PT, R0, RZ, !P1 ;  /* 0x000000ff0000720c */ /* 0x000fe40004f22670 */
[----:B------:R-:W-:Y:S02]  /*0990*/  @P4 SHF.R.S32.HI R8, RZ, 0x3, R8 ;  /* 0x00000003ff084819 */ /* 0x000fe40000011408 */
[----:B------:R-:W-:Y:S02]  /*09a0*/  ISETP.EQ.AND P1, PT, R5, RZ, P1 ;  /* 0x000000ff0500720c */ /* 0x000fe40000f22270 */
[----:B------:R-:W-:Y:S02]  /*09b0*/  @P4 ISETP.NE.AND P5, PT, R8, R9, PT ;  /* 0x000000090800420c */ /* 0x000fe40003fa5270 */
[----:B------:R-:W-:Y:S02]  /*09c0*/  ISETP.GE.U32.AND P6, PT, R6, 0x2, PT ;  /* 0x000000020600780c */ /* 0x000fe40003fc6070 */
[----:B------:R-:W-:-:S02]  /*09d0*/  @P4 SEL R23, RZ, 0x1, P5 ;  /* 0x00000001ff174807 */ /* 0x000fc40002800000 */
[----:B------:R-:W-:Y:S01]  /*09e0*/  SEL R19, RZ, 0x1, !P1 ;  /* 0x00000001ff137807 */ /* 0x000fe20004800000 */
[----:B------:R0:W2:Y:S01]  /*09f0*/  @!UP1 SYNCS.EXCH.64 URZ, [UR6+0x178], UR4 ;  /* 0x00017804063f95b2 */ /* 0x0000a20008000100 */
[----:B------:R-:W-:Y:S01]  /*0a00*/  LOP3.LUT R23, R23, R2, RZ, 0xc0, !PT ;  /* 0x0000000217177212 */ /* 0x000fe200078ec0ff */
[----:B------:R-:W-:Y:S01]  /*0a10*/  NOP ;  /* 0x0000000000007918 */ /* 0x000fe20000000000 */
[----:B------:R-:W-:Y:S01]  /*0a20*/  SEL R19, R19, 0x2, P6 ;  /* 0x0000000213137807 */ /* 0x000fe20003000000 */
[----:B------:R-:W-:Y:S06]  /*0a30*/  @!P2 BRA `(.L_x_4) ;  /* 0x000000000008a947 */ /* 0x000fec0003800000 */
[----:B-12---:R-:W-:Y:S01]  /*0a40*/  UCGABAR_ARV ;  /* 0x00000000000079c7 */ /* 0x006fe20008000000 */
[----:B------:R-:W-:Y:S05]  /*0a50*/  BRA `(.L_x_5) ;  /* 0x0000000000047947 */ /* 0x000fea0003800000 */
.L_x_4:
[----:B-12---:R-:W-:Y:S01]  /*0a60*/  NOP ;  /* 0x0000000000007918 */ /* 0x006fe20000000000 */
.L_x_5:
[----:B------:R-:W1:Y:S01]  /*0a70*/  LDC R2, c[0x0][0x65c] ;  /* 0x00019700ff027b82 */ /* 0x000e620000000800 */
[----:B------:R-:W-:Y:S02]  /*0a80*/  IMAD.U32 R8, RZ, RZ, UR8 ;  /* 0x00000008ff087e24 */ /* 0x000fe4000f8e00ff */
[----:B------:R-:W-:Y:S01]  /*0a90*/  IMAD.MOV.U32 R9, RZ, RZ, RZ ;  /* 0x000000ffff097224 */ /* 0x000fe200078e00ff */
[----:B-1----:R-:W-:-:S04]  /*0aa0*/  ISETP.NE.AND P1, PT, R2, 0x1, PT ;  /* 0x000000010200780c */ /* 0x002fc80003f25270 */
[----:B------:R-:W-:-:S09]  /*0ab0*/  P2R R5, PR, RZ, 0x2 ;  /* 0x00000002ff057803 */ /* 0x000fd20000000000 */
[----:B------:R-:W1:Y:S01]  /*0ac0*/  @P1 LDC R17, c[0x0][0x10] ;  /* 0x00000400ff111b82 */ /* 0x000e620000000800 */
[----:B------:R-:W-:Y:S02]  /*0ad0*/  @P1 IMAD.MOV.U32 R5, RZ, RZ, RZ ;  /* 0x000000ffff051224 */ /* 0x000fe400078e00ff */
[----:B------:R-:W-:-:S05]  /*0ae0*/  @P1 IMAD.MOV.U32 R13, RZ, RZ, RZ ;  /* 0x000000ffff0d1224 */ /* 0x000fca00078e00ff */
[----:B------:R-:W2:Y:S01]  /*0af0*/  @!P1 LDC R11, c[0x0][0xc] ;  /* 0x00000300ff0b9b82 */ /* 0x000ea20000000800 */
[----:B-1----:R-:W-:-:S04]  /*0b00*/  @P1 IMAD.WIDE.U32 R16, R17, UR8, R4 ;  /* 0x0000000811101c25 */ /* 0x002fc8000f8e0004 */
[----:B------:R-:W-:Y:S02]  /*0b10*/  @P1 IMAD.IADD R17, R17, 0x1, R13 ;  /* 0x0000000111111824 */ /* 0x000fe400078e020d */
[----:B--2---:R-:W-:-:S04]  /*0b20*/  @!P1 IMAD.WIDE.U32 R8, R4, R11, R8 ;  /* 0x0000000b04089225 */ /* 0x004fc800078e0008 */
[----:B------:R-:W-:Y:S02]  /*0b30*/  @!P1 IMAD.MOV.U32 R16, RZ, RZ, R8 ;  /* 0x000000ffff109224 */ /* 0x000fe400078e0008 */
[----:B------:R-:W-:Y:S01]  /*0b40*/  @!P1 IMAD.MOV.U32 R17, RZ, RZ, R9 ;  /* 0x000000ffff119224 */ /* 0x000fe200078e0009 */
[----:B------:R-:W-:Y:S06]  /*0b50*/  @!P2 BRA `(.L_x_6) ;  /* 0x00000000000ca947 */ /* 0x000fec0003800000 */
[----:B------:R-:W-:Y:S01]  /*0b60*/  UCGABAR_WAIT ;  /* 0x0000000000007dc7 */ /* 0x000fe20008000000 */
[----:B------:R-:W-:Y:S01]  /*0b70*/  CCTL.IVALL ;  /* 0x00000000ff00798f */ /* 0x000fe20002000000 */
[----:B------:R-:W-:Y:S05]  /*0b80*/  BRA `(.L_x_7) ;  /* 0x0000000000047947 */ /* 0x000fea0003800000 */
.L_x_6:
[----:B------:R-:W-:Y:S06]  /*0b90*/  BAR.SYNC.DEFER_BLOCKING 0x0 ;  /* 0x0000000000007b1d */ /* 0x000fec0000010000 */
.L_x_7:
[----:B------:R-:W-:Y:S05]  /*0ba0*/  @!P3 BRA `(.L_x_8) ;  /* 0x0000004c00e4b947 */ /* 0x000fea0003800000 */
[----:B------:R-:W-:-:S13]  /*0bb0*/  ISETP.GT.U32.AND P0, PT, R6, 0x1, PT ;  /* 0x000000010600780c */ /* 0x000fda0003f04070 */
[----:B0-----:R-:W-:Y:S05]  /*0bc0*/  @P0 EXIT ;  /* 0x000000000000094d */ /* 0x001fea0003800000 */
[----:B------:R-:W-:Y:S01]  /*0bd0*/  ULDC.64 UR4, c[0x0][0x650] ;  /* 0x0001940000047ab9 */ /* 0x000fe20000000a00 */
[----:B------:R-:W-:Y:S01]  /*0be0*/  PRMT R0, RZ, 0x7610, R0 ;  /* 0x00007610ff007816 */ /* 0x000fe20000000000 */
[----:B------:R-:W-:Y:S01]  /*0bf0*/  IMAD.MOV.U32 R92, RZ, RZ, -0x1 ;  /* 0xffffffffff5c7424 */ /* 0x000fe200078e00ff */
[----:B------:R-:W-:Y:S01]  /*0c00*/  ISETP.GE.U32.AND P0, PT, R16, UR4, PT ;  /* 0x0000000410007c0c */ /* 0x000fe2000bf06070 */
[----:B------:R-:W-:Y:S02]  /*0c10*/  IMAD.MOV.U32 R93, RZ, RZ, -0x1 ;  /* 0xffffffffff5d7424 */ /* 0x000fe400078e00ff */
[----:B------:R-:W-:Y:S01]  /*0c20*/  IMAD.MOV.U32 R88, RZ, RZ, -0x1 ;  /* 0xffffffffff587424 */ /* 0x000fe200078e00ff */
[----:B------:R-:W-:-:S13]  /*0c30*/  ISETP.GE.U32.AND.EX P0, PT, R17, UR5, PT, P0 ;  /* 0x0000000511007c0c */ /* 0x000fda000bf06100 */
[----:B------:R-:W-:Y:S05]  /*0c40*/  @P0 BRA `(.L_x_9) ;  /* 0x0000000400280947 */ /* 0x000fea0003800000 */
[----:B------:R-:W0:Y:S01]  /*0c50*/  LDC.64 R20, c[0x0][0x628] ;  /* 0x00018a00ff147b82 */ /* 0x000e220000000a00 */
[----:B------:R-:W-:Y:S02]  /*0c60*/  IMAD.MOV.U32 R8, RZ, RZ, R16 ;  /* 0x000000ffff087224 */ /* 0x000fe400078e0010 */
[----:B------:R-:W-:-:S05]  /*0c70*/  IMAD.MOV.U32 R9, RZ, RZ, R17 ;  /* 0x000000ffff097224 */ /* 0x000fca00078e0011 */
[----:B------:R-:W1:Y:S08]  /*0c80*/  LDC R0, c[0x0][0x630] ;  /* 0x00018c00ff007b82 */ /* 0x000e700000000800 */
[----:B------:R-:W2:Y:S01]  /*0c90*/  LDC.64 R26, c[0x0][0x620] ;  /* 0x00018800ff1a7b82 */ /* 0x000ea20000000a00 */
[----:B0-----:R-:W-:-:S04]  /*0ca0*/  ISETP.NE.U32.AND P0, PT, R20, RZ, PT ;  /* 0x000000ff1400720c */ /* 0x001fc80003f05070 */
[----:B------:R-:W-:-:S13]  /*0cb0*/  ISETP.NE.AND.EX P0, PT, R21, RZ, PT, P0 ;  /* 0x000000ff1500720c */ /* 0x000fda0003f05300 */
[----:B-12---:R-:W-:Y:S05]  /*0cc0*/  @!P0 BRA `(.L_x_10) ;  /* 0x0000000000288947 */ /* 0x006fea0003800000 */
[----:B------:R-:W0:Y:S02]  /*0cd0*/  LDC R13, c[0x0][0x634] ;  /* 0x00018d00ff0d7b82 */ /* 0x000e240000000800 */
[----:B0-----:R-:W-:-:S05]  /*0ce0*/  IADD3 R13, P0, R16, R13, RZ ;  /* 0x0000000d100d7210 */ /* 0x001fca0007f1e0ff */
[----:B------:R-:W-:-:S04]  /*0cf0*/  IMAD.X R15, RZ, RZ, R17, P0 ;  /* 0x000000ffff0f7224 */ /* 0x000fc800000e0611 */
[----:B------:R-:W-:-:S04]  /*0d00*/  IMAD.WIDE.U32 R8, R15, R20, RZ ;  /* 0x000000140f087225 */ /* 0x000fc800078e00ff */
[----:B------:R-:W-:-:S04]  /*0d10*/  IMAD.WIDE.U32 R10, P0, R13, R21, R8 ;  /* 0x000000150d0a7225 */ /* 0x000fc80007800008 */
[----:B------:R-:W-:-:S04]  /*0d20*/  IMAD.WIDE.U32 R8, R13, R20, RZ ;  /* 0x000000140d087225 */ /* 0x000fc800078e00ff */
[----:B------:R-:W-:Y:S01]  /*0d30*/  IMAD.X R13, RZ, RZ, RZ, P0 ;  /* 0x000000ffff0d7224 */ /* 0x000fe200000e06ff */
[----:B------:R-:W-:Y:S01]  /*0d40*/  IADD3 RZ, P0, R9, R10, RZ ;  /* 0x0000000a09ff7210 */ /* 0x000fe20007f1e0ff */
[----:B------:R-:W-:-:S04]  /*0d50*/  IMAD.MOV.U32 R12, RZ, RZ, R11 ;  /* 0x000000ffff0c7224 */ /* 0x000fc800078e000b */
[----:B------:R-:W-:-:S08]  /*0d60*/  IMAD.WIDE.U32.X R8, R15, R21, R12, P0 ;  /* 0x000000150f087225 */ /* 0x000fd000000e040c */
.L_x_10:
[----:B------:R-:W0:Y:S01]  /*0d70*/  LDC.64 R20, c[0x0][0x640] ;  /* 0x00019000ff147b82 */ /* 0x000e220000000a00 */
[--C-:B------:R-:W-:Y:S01]  /*0d80*/  SHF.R.U64 R88, R8, R0, R9.reuse ;  /* 0x0000000008587219 */ /* 0x100fe20000001209 */
[----:B------:R-:W-:Y:S01]  /*0d90*/  IMAD R28, R7, R24, R4 ;  /* 0x00000018071c7224 */ /* 0x000fe200078e0204 */
[----:B------:R-:W-:Y:S01]  /*0da0*/  SHF.R.U32.HI R0, RZ, R0, R9 ;  /* 0x00000000ff007219 */ /* 0x000fe20000011609 */
[----:B------:R-:W-:Y:S01]  /*0db0*/  IMAD.MOV.U32 R25, RZ, RZ, 0x1 ;  /* 0x00000001ff197424 */ /* 0x000fe200078e00ff */
[----:B------:R-:W-:-:S03]  /*0dc0*/  IADD3 R5, P0, RZ, -R88, RZ ;  /* 0x80000058ff057210 */ /* 0x000fc60007f1e0ff */
[----:B------:R-:W1:Y:S02]  /*0dd0*/  LDC R6, c[0x0][0x618] ;  /* 0x00018600ff067b82 */ /* 0x000e640000000800 */
[----:B------:R-:W-:-:S04]  /*0de0*/  IMAD.X R9, RZ, RZ, ~R0, P0 ;  /* 0x000000ffff097224 */ /* 0x000fc800000e0e00 */
[-C--:B------:R-:W-:Y:S02]  /*0df0*/  IMAD R0, R9, R26.reuse, RZ ;  /* 0x0000001a09007224 */ /* 0x080fe400078e02ff */
[----:B------:R-:W2:Y:S01]  /*0e00*/  LDC R11, c[0x0][0x608] ;  /* 0x00018200ff0b7b82 */ /* 0x000ea20000000800 */
[----:B------:R-:W-:-:S04]  /*0e10*/  IMAD.WIDE.U32 R8, R5, R26, R16 ;  /* 0x0000001a05087225 */ /* 0x000fc800078e0010 */
[----:B------:R-:W-:-:S03]  /*0e20*/  IMAD R5, R5, R27, R0 ;  /* 0x0000001b05057224 */ /* 0x000fc600078e0200 */
[----:B------:R-:W3:Y:S01]  /*0e30*/  LDC R12, c[0x0][0x658] ;  /* 0x00019600ff0c7b82 */ /* 0x000ee20000000800 */
[----:B0-----:R-:W-:Y:S01]  /*0e40*/  ISETP.NE.U32.AND P0, PT, R20, RZ, PT ;  /* 0x000000ff1400720c */ /* 0x001fe20003f05070 */
[----:B------:R-:W-:Y:S02]  /*0e50*/  IMAD.IADD R5, R9, 0x1, R5 ;  /* 0x0000000109057824 */ /* 0x000fe400078e0205 */
[----:B------:R-:W-:Y:S01]  /*0e60*/  IMAD.MOV.U32 R9, RZ, RZ, -0x1 ;  /* 0xffffffffff097424 */ /* 0x000fe200078e00ff */
[----:B------:R-:W-:-:S03]  /*0e70*/  ISETP.NE.AND.EX P0, PT, R21, RZ, PT, P0 ;  /* 0x000000ff1500720c */ /* 0x000fc60003f05300 */
[----:B------:R-:W0:Y:S01]  /*0e80*/  LDC R15, c[0x0][0x600] ;  /* 0x00018000ff0f7b82 */ /* 0x000e220000000800 */
[-CC-:B-1----:R-:W-:Y:S02]  /*0e90*/  SHF.R.U64 R13, R8, R6.reuse, R5.reuse ;  /* 0x00000006080d7219 */ /* 0x182fe40000001205 */
[----:B------:R-:W-:-:S05]  /*0ea0*/  SHF.R.U32.HI R0, RZ, R6, R5 ;  /* 0x00000006ff007219 */ /* 0x000fca0000011605 */
[----:B------:R-:W1:Y:S01]  /*0eb0*/  LDC R14, c[0x0][0x648] ;  /* 0x00019200ff0e7b82 */ /* 0x000e620000000800 */
[-CC-:B--2---:R-:W-:Y:S02]  /*0ec0*/  SHF.R.U64 R29, R13, R11.reuse, R0.reuse ;  /* 0x0000000b0d1d7219 */ /* 0x184fe40000001200 */
[----:B------:R-:W-:-:S05]  /*0ed0*/  SHF.R.U32.HI R5, RZ, R11, R0 ;  /* 0x0000000bff057219 */ /* 0x000fca0000011600 */
[----:B------:R-:W2:Y:S01]  /*0ee0*/  LDC R26, c[0x0][0x638] ;  /* 0x00018e00ff1a7b82 */ /* 0x000ea20000000800 */
[-CC-:B---3--:R-:W-:Y:S02]  /*0ef0*/  SHF.R.U64 R24, R29, R12.reuse, R5.reuse ;  /* 0x0000000c1d187219 */ /* 0x188fe40000001205 */
[-C--:B------:R-:W-:Y:S02]  /*0f00*/  SHF.L.U32 R0, R9, R12.reuse, RZ ;  /* 0x0000000c09007219 */ /* 0x080fe400000006ff */
[----:B------:R-:W-:Y:S01]  /*0f10*/  SHF.R.U32.HI R5, RZ, R12, R5 ;  /* 0x0000000cff057219 */ /* 0x000fe20000011605 */
[----:B------:R-:W-:Y:S01]  /*0f20*/  IMAD.MOV.U32 R4, RZ, RZ, R24 ;  /* 0x000000ffff047224 */ /* 0x000fe200078e0018 */
[----:B------:R-:W-:Y:S01]  /*0f30*/  LOP3.LUT R10, RZ, R0, RZ, 0x33, !PT ;  /* 0x00000000ff0a7212 */ /* 0x000fe200078e33ff */
[----:B------:R-:W3:Y:S01]  /*0f40*/  LDC R27, c[0x0][0x610] ;  /* 0x00018400ff1b7b82 */ /* 0x000ee20000000800 */
[----:B------:R-:W-:Y:S05]  /*0f50*/  @!P0 BRA `(.L_x_11) ;  /* 0x0000000000288947 */ /* 0x000fea0003800000 */
[----:B------:R-:W4:Y:S02]  /*0f60*/  LDC R9, c[0x0][0x64c] ;  /* 0x00019300ff097b82 */ /* 0x000f240000000800 */
[----:B----4-:R-:W-:-:S05]  /*0f70*/  IADD3 R9, P0, R24, R9, RZ ;  /* 0x0000000918097210 */ /* 0x010fca0007f1e0ff */
        /* <DEDUP_REMOVED lines=8> */
.L_x_11:
[----:B-1----:R-:W-:Y:S01]  /*1000*/  SHF.R.U64 R4, R4, R14, R5 ;  /* 0x0000000e04047219 */ /* 0x002fe20000001205 */
[----:B0-----:R-:W-:Y:S01]  /*1010*/  VIADD R6, R15, 0xffffffff ;  /* 0xffffffff0f067836 */ /* 0x001fe20000000000 */
[----:B------:R-:W-:Y:S02]  /*1020*/  SHF.L.U32 R0, R25, R12, RZ ;  /* 0x0000000c19007219 */ /* 0x000fe400000006ff */
[----:B------:R-:W-:Y:S01]  /*1030*/  LOP3.LUT R5, R29, R10, RZ, 0xc0, !PT ;  /* 0x0000000a1d057212 */ /* 0x000fe200078ec0ff */
[----:B------:R-:W-:Y:S01]  /*1040*/  IMAD.MOV R7, RZ, RZ, -R4 ;  /* 0x000000ffff077224 */ /* 0x000fe200078e0a04 */
[----:B------:R-:W-:Y:S02]  /*1050*/  SEL R3, R3, R28, !P1 ;  /* 0x0000001c03037207 */ /* 0x000fe40004800000 */
[----:B------:R-:W-:Y:S01]  /*1060*/  LOP3.LUT R6, R13, R6, RZ, 0xc0, !PT ;  /* 0x000000060d067212 */ /* 0x000fe200078ec0ff */
[----:B------:R-:W-:Y:S02]  /*1070*/  IMAD R4, R0, R4, R5 ;  /* 0x0000000400047224 */ /* 0x000fe400078e0205 */
[----:B--2---:R-:W-:-:S02]  /*1080*/  IMAD R0, R7, R26, R24 ;  /* 0x0000001a07007224 */ /* 0x004fc400078e0218 */
[----:B---3--:R-:W-:Y:S02]  /*1090*/  IMAD R3, R4, R27, R3 ;  /* 0x0000001b04037224 */ /* 0x008fe400078e0203 */
[----:B------:R-:W-:Y:S02]  /*10a0*/  IMAD R92, R0, R15, R6 ;  /* 0x0000000f005c7224 */ /* 0x000fe400078e0206 */
[----:B------:R-:W-:-:S03]  /*10b0*/  IMAD.MOV.U32 R4, RZ, RZ, 0x1 ;  /* 0x00000001ff047424 */ /* 0x000fc600078e00ff */
[----:B------:R-:W-:Y:S02]  /*10c0*/  SEL R93, R92, R3, !P1 ;  /* 0x000000035c5d7207 */ /* 0x000fe40004800000 */
[----:B------:R-:W-:Y:S02]  /*10d0*/  PRMT R0, R4, 0x7610, R0 ;  /* 0x0000761004007816 */ /* 0x000fe40000000000 */
[----:B------:R-:W-:-:S07]  /*10e0*/  SEL R92, R3, R92, !P1 ;  /* 0x0000005c035c7207 */ /* 0x000fce0004800000 */
.L_x_9:
[----:B------:R-:W-:-:S08]  /*10f0*/  NOP ;  /* 0x0000000000007918 */ /* 0x000fd00000000000 */
[----:B------:R-:W0:Y:S02]  /*1100*/  USETMAXREG.TRY_ALLOC.CTAPOOL UP0, 0xe8 ;  /* 0x000000e8000079c8 */ /* 0x000e240008000600 */
[----:B0-----:R-:W-:-:S13]  /*1110*/  PLOP3.LUT P0, PT, PT, PT, UP0, 0x80, 0x0 ;  /* 0x000000000000781c */ /* 0x001fda0003f0f008 */
[----:B------:R-:W-:Y:S05]  /*1120*/  @!P0 BRA `(.L_x_9) ;  /* 0xfffffffc00f08947 */ /* 0x000fea000383ffff */
[----:B------:R-:W-:Y:S01]  /*1130*/  ULDC.64 UR4, c[0x0][0x598] ;  /* 0x0001660000047ab9 */ /* 0x000fe20000000a00 */
[----:B------:R-:W-:Y:S01]  /*1140*/  ULDC.64 UR36, c[0x0][0x208] ;  /* 0x0000820000247ab9 */ /* 0x000fe20000000a00 */
[----:B------:R-:W-:-:S04]  /*1150*/  ISETP.NE.U32.AND P0, PT, RZ, UR4, PT ;  /* 0x00000004ff007c0c */ /* 0x000fc8000bf05070 */
[----:B------:R-:W-:-:S13]  /*1160*/  ISETP.NE.AND.EX P0, PT, RZ, UR5, PT, P0 ;  /* 0x00000005ff007c0c */ /* 0x000fda000bf05300 */
[----:B------:R-:W-:Y:S05]  /*1170*/  @!P0 BRA `(.L_x_12) ;  /* 0x00000000001c8947 */ /* 0x000fea0003800000 */
[----:B------:R-:W0:Y:S02]  /*1180*/  LDC.64 R4, c[0x0][0x598] ;  /* 0x00016600ff047b82 */ /* 0x000e240000000a00 */
[----:B0-----:R-:W2:Y:S02]  /*1190*/  LDG.E.64 R4, desc[UR36][R4.64] ;  /* 0x0000002404047981 */ /* 0x001ea4000c1e1b00 */
[----:B--2---:R-:W-:-:S04]  /*11a0*/  ISETP.NE.U32.AND P0, PT, R4, RZ, PT ;  /* 0x000000ff0400720c */ /* 0x004fc80003f05070 */
[----:B------:R-:W-:-:S13]  /*11b0*/  ISETP.NE.AND.EX P0, PT, R5, RZ, PT, P0 ;  /* 0x000000ff0500720c */ /* 0x000fda0003f05300 */
[----:B------:R-:W-:Y:S05]  /*11c0*/  @!P0 BRA `(.L_x_12) ;  /* 0x0000000000088947 */ /* 0x000fea0003800000 */
[----:B------:R0:W5:Y:S01]  /*11d0*/  LD.E R89, desc[UR36][R4.64] ;  /* 0x0000002404597980 */ /* 0x000162000c101900 */
[----:B------:R-:W-:Y:S05]  /*11e0*/  BRA `(.L_x_13) ;  /* 0x0000000000247947 */ /* 0x000fea0003800000 */
.L_x_12:
[----:B------:R-:W-:Y:S02]  /*11f0*/  ULDC.64 UR4, c[0x0][0x588] ;  /* 0x0001620000047ab9 */ /* 0x000fe40000000a00 */
[----:B------:R-:W-:-:S04]  /*1200*/  ISETP.NE.U32.AND P0, PT, RZ, UR4, PT ;  /* 0x00000004ff007c0c */ /* 0x000fc8000bf05070 */
[----:B------:R-:W-:-:S13]  /*1210*/  ISETP.NE.AND.EX P0, PT, RZ, UR5, PT, P0 ;  /* 0x00000005ff007c0c */ /* 0x000fda000bf05300 */
[----:B------:R-:W-:Y:S05]  /*1220*/  @!P0 BRA `(.L_x_14) ;  /* 0x00000000000c8947 */ /* 0x000fea0003800000 */
[----:B------:R-:W0:Y:S02]  /*1230*/  LDC.64 R4, c[0x0][0x588] ;  /* 0x00016200ff047b82 */ /* 0x000e240000000a00 */
[----:B0-----:R1:W5:Y:S01]  /*1240*/  LDG.E R89, desc[UR36][R4.64] ;  /* 0x0000002404597981 */ /* 0x001362000c1e1900 */
[----:B------:R-:W-:Y:S05]  /*1250*/  BRA `(.L_x_13) ;  /* 0x0000000000087947 */ /* 0x000fea0003800000 */
.L_x_14:
[----:B------:R-:W-:Y:S02]  /*1260*/  ULDC UR4, c[0x0][0x580] ;  /* 0x0001600000047ab9 */ /* 0x000fe40000000800 */
[----:B------:R-:W-:-:S07]  /*1270*/  IMAD.U32 R89, RZ, RZ, UR4 ;  /* 0x00000004ff597e24 */ /* 0x000fce000f8e00ff */
.L_x_13:
[----:B------:R-:W-:Y:S02]  /*1280*/  ULDC.64 UR4, c[0x0][0x5a0] ;  /* 0x0001680000047ab9 */ /* 0x000fe40000000a00 */
[----:B------:R-:W-:-:S04]  /*1290*/  ISETP.NE.U32.AND P0, PT, RZ, UR4, PT ;  /* 0x00000004ff007c0c */ /* 0x000fc8000bf05070 */
[----:B------:R-:W-:-:S13]  /*12a0*/  ISETP.NE.AND.EX P0, PT, RZ, UR5, PT, P0 ;  /* 0x00000005ff007c0c */ /* 0x000fda000bf05300 */
[----:B------:R-:W-:Y:S05]  /*12b0*/  @!P0 BRA `(.L_x_15) ;  /* 0x00000000001c8947 */ /* 0x000fea0003800000 */
[----:B01----:R-:W0:Y:S02]  /*12c0*/  LDC.64 R4, c[0x0][0x5a0] ;  /* 0x00016800ff047b82 */ /* 0x003e240000000a00 */
[----:B0-----:R-:W2:Y:S02]  /*12d0*/  LDG.E.64 R4, desc[UR36][R4.64] ;  /* 0x0000002404047981 */ /* 0x001ea4000c1e1b00 */
[----:B--2---:R-:W-:-:S04]  /*12e0*/  ISETP.NE.U32.AND P0, PT, R4, RZ, PT ;  /* 0x000000ff0400720c */ /* 0x004fc80003f05070 */
[----:B------:R-:W-:-:S13]  /*12f0*/  ISETP.NE.AND.EX P0, PT, R5, RZ, PT, P0 ;  /* 0x000000ff0500720c */ /* 0x000fda0003f05300 */
[----:B------:R-:W-:Y:S05]  /*1300*/  @!P0 BRA `(.L_x_15) ;  /* 0x0000000000088947 */ /* 0x000fea0003800000 */
[----:B------:R0:W5:Y:S01]  /*1310*/  LD.E R90, desc[UR36][R4.64] ;  /* 0x00000024045a7980 */ /* 0x000162000c101900 */
[----:B------:R-:W-:Y:S05]  /*1320*/  BRA `(.L_x_16) ;  /* 0x0000000000247947 */ /* 0x000fea0003800000 */
.L_x_15:
[----:B------:R-:W-:Y:S02]  /*1330*/  ULDC.64 UR4, c[0x0][0x590] ;  /* 0x0001640000047ab9 */ /* 0x000fe40000000a00 */
[----:B------:R-:W-:-:S04]  /*1340*/  ISETP.NE.U32.AND P0, PT, RZ, UR4, PT ;  /* 0x00000004ff007c0c */ /* 0x000fc8000bf05070 */
[----:B------:R-:W-:-:S13]  /*1350*/  ISETP.NE.AND.EX P0, PT, RZ, UR5, PT, P0 ;  /* 0x00000005ff007c0c */ /* 0x000fda000bf05300 */
[----:B------:R-:W-:Y:S05]  /*1360*/  @!P0 BRA `(.L_x_17) ;  /* 0x00000000000c8947 */ /* 0x000fea0003800000 */
[----:B------:R-:W2:Y:S02]  /*1370*/  LDC.64 R90, c[0x0][0x590] ;  /* 0x00016400ff5a7b82 */ /* 0x000ea40000000a00 */
[----:B--2---:R2:W5:Y:S01]  /*1380*/  LDG.E R90, desc[UR36][R90.64] ;  /* 0x000000245a5a7981 */ /* 0x004562000c1e1900 */
[----:B------:R-:W-:Y:S05]  /*1390*/  BRA `(.L_x_16) ;  /* 0x0000000000087947 */ /* 0x000fea0003800000 */
.L_x_17:
[----:B------:R-:W-:Y:S02]  /*13a0*/  ULDC UR4, c[0x0][0x584] ;  /* 0x0001610000047ab9 */ /* 0x000fe40000000800 */
[----:B------:R-:W-:-:S07]  /*13b0*/  IMAD.U32 R90, RZ, RZ, UR4 ;  /* 0x00000004ff5a7e24 */ /* 0x000fce000f8e00ff */
.L_x_16:
[----:B------:R-:W-:-:S13]  /*13c0*/  LOP3.LUT P0, RZ, R0, 0xff, RZ, 0xc0, !PT ;  /* 0x000000ff00ff7812 */ /* 0x000fda000780c0ff */
[----:B------:R-:W-:Y:S05]  /*13d0*/  @!P0 EXIT ;  /* 0x000000000000894d */ /* 0x000fea0003800000 */
[----:B------:R-:W-:Y:S01]  /*13e0*/  ULDC UR4, c[0x0][0x28c] ;  /* 0x0000a30000047ab9 */ /* 0x000fe20000000800 */
[----:B------:R-:W-:Y:S01]  /*13f0*/  UMOV UR38, URZ ;  /* 0x0000003f00267c82 */ /* 0x000fe20008000000 */
[----:B------:R-:W-:Y:S01]  /*1400*/  UIADD3 UR4, UR4, 0x1f, URZ ;  /* 0x0000001f04047890 */ /* 0x000fe2000fffe03f */
[----:B------:R-:W-:-:S03]  /*1410*/  UMOV UR39, URZ ;  /* 0x0000003f00277c82 */ /* 0x000fc60008000000 */
[----:B------:R-:W-:-:S04]  /*1420*/  USHF.R.S32.HI UR5, URZ, 0x1f, UR4 ;  /* 0x0000001f3f057899 */ /* 0x000fc80008011404 */
[----:B------:R-:W-:-:S04]  /*1430*/  ULEA.HI UR5, UR5, UR4, URZ, 0x5 ;  /* 0x0000000405057291 */ /* 0x000fc8000f8f283f */
[----:B------:R-:W-:-:S12]  /*1440*/  USHF.R.S32.HI UR40, URZ, 0x5, UR5 ;  /* 0x000000053f287899 */ /* 0x000fd80008011405 */
.L_x_169:
[----:B------:R-:W-:Y:S01]  /*1450*/  LOP3.LUT R0, R18, 0x80, RZ, 0xc0, !PT ;  /* 0x0000008012007812 */ /* 0x000fe200078ec0ff */
[----:B------:R-:W3:Y:S01]  /*1460*/  S2UR UR7, SR_CgaCtaId ;  /* 0x00000000000779c3 */ /* 0x000ee20000008800 */
[----:B------:R-:W-:Y:S02]  /*1470*/  UMOV UR6, 0x400 ;  /* 0x0000040000067882 */ /* 0x000fe40000000000 */
[----:B------:R-:W-:-:S06]  /*1480*/  SHF.R.U32.HI R0, RZ, 0x7, R0 ;  /* 0x00000007ff007819 */ /* 0x000fcc0000011600 */
[----:B----4-:R-:W4:Y:S01]  /*1490*/  SHFL.IDX PT, R0, R0, RZ, 0x1f ;  /* 0x00001fff00007589 */ /* 0x010f2200000e0000 */
[----:B---3--:R-:W-:Y:S01]  /*14a0*/  ULEA UR6, UR7, UR6, 0x18 ;  /* 0x0000000607067291 */ /* 0x008fe2000f8ec03f */
[----:B----4-:R-:W-:-:S13]  /*14b0*/  R2UR UR4, R0 ;  /* 0x00000000000472ca */ /* 0x010fda00000e0000 */
[----:B------:R-:W-:-:S04]  /*14c0*/  ULEA.HI UR5, UR4, UR4, URZ, 0x1 ;  /* 0x0000000404057291 */ /* 0x000fc8000f8f083f */
[----:B------:R-:W-:-:S04]  /*14d0*/  ULOP3.LUT UR5, UR5, 0x1ffffe, URZ, 0xc0, !UPT ;  /* 0x001ffffe05057892 */ /* 0x000fc8000f8ec03f */
[----:B------:R-:W-:-:S03]  /*14e0*/  UIADD3 UR5, UR4, -UR5, URZ ;  /* 0x8000000504057290 */ /* 0x000fc6000fffe03f */
[----:B------:R-:W-:Y:S01]  /*14f0*/  ULDC UR4, c[0x0][0x28c] ;  /* 0x0000a30000047ab9 */ /* 0x000fe20000000800 */
[----:B------:R-:W-:Y:S01]  /*1500*/  ULEA UR5, UR5, UR6, 0xb ;  /* 0x0000000605057291 */ /* 0x000fe2000f8e583f */
[----:B------:R-:W-:-:S03]  /*1510*/  ISETP.LT.AND P0, PT, RZ, UR4, PT ;  /* 0x00000004ff007c0c */ /* 0x000fc6000bf01270 */
[----:B------:R-:W-:-:S04]  /*1520*/  UIADD3 UR5, UR5, 0x280, URZ ;  /* 0x0000028005057890 */ /* 0x000fc8000fffe03f */
[----:B------:R-:W-:-:S04]  /*1530*/  USHF.R.U32.HI UR5, URZ, 0x4, UR5 ;  /* 0x000000043f057899 */ /* 0x000fc80008011605 */
[----:B------:R-:W-:-:S04]  /*1540*/  ULOP3.LUT UR5, UR5, 0x3fff, URZ, 0xc0, !UPT ;  /* 0x00003fff05057892 */ /* 0x000fc8000f8ec03f */
[----:B------:R-:W-:Y:S01]  /*1550*/  ULOP3.LUT UR41, UR5, 0x10000, URZ, 0xfc, !UPT ;  /* 0x0001000005297892 */ /* 0x000fe2000f8efc3f */
[----:B01----:R-:W-:Y:S11]  /*1560*/  @P0 BRA `(.L_x_18) ;  /* 0x0000000000400947 */ /* 0x003ff60003800000 */
[----:B------:R-:W-:Y:S01]  /*1570*/  MOV R0, 0x0 ;  /* 0x0000000000007802 */ /* 0x000fe20000000f00 */
[----:B------:R-:W-:Y:S01]  /*1580*/  ULDC.64 UR4, c[0x4][0x68] ;  /* 0x01001a0000047ab9 */ /* 0x000fe20000000a00 */
[----:B------:R-:W-:Y:S01]  /*1590*/  ULDC.64 UR6, c[0x4][0x8] ;  /* 0x0100020000067ab9 */ /* 0x000fe20000000a00 */
[----:B01----:R-:W-:Y:S01]  /*15a0*/  IMAD.U32 R4, RZ, RZ, UR4 ;  /* 0x00000004ff047e24 */ /* 0x003fe2000f8e00ff */
[----:B------:R0:W1:Y:S01]  /*15b0*/  LDC.64 R14, c[0x4][R0] ;  /* 0x01000000000e7b82 */ /* 0x0000620000000a00 */
[----:B------:R-:W-:Y:S01]  /*15c0*/  IMAD.U32 R5, RZ, RZ, UR5 ;  /* 0x00000005ff057e24 */ /* 0x000fe2000f8e00ff */
[----:B------:R-:W-:Y:S01]  /*15d0*/  ULDC.64 UR4, c[0x4][0x70] ;  /* 0x01001c0000047ab9 */ /* 0x000fe20000000a00 */
[----:B------:R-:W-:Y:S02]  /*15e0*/  IMAD.U32 R10, RZ, RZ, UR6 ;  /* 0x00000006ff0a7e24 */ /* 0x000fe4000f8e00ff */
[----:B------:R-:W-:Y:S02]  /*15f0*/  IMAD.U32 R6, RZ, RZ, UR4 ;  /* 0x00000004ff067e24 */ /* 0x000fe4000f8e00ff */
[----:B------:R-:W-:-:S02]  /*1600*/  IMAD.U32 R7, RZ, RZ, UR5 ;  /* 0x00000005ff077e24 */ /* 0x000fc4000f8e00ff */
[----:B------:R-:W-:Y:S02]  /*1610*/  IMAD.U32 R11, RZ, RZ, UR7 ;  /* 0x00000007ff0b7e24 */ /* 0x000fe4000f8e00ff */
[----:B------:R-:W-:Y:S02]  /*1620*/  IMAD.MOV.U32 R8, RZ, RZ, 0x1e1 ;  /* 0x000001e1ff087424 */ /* 0x000fe400078e00ff */
[----:B------:R-:W-:Y:S02]  /*1630*/  IMAD.MOV.U32 R12, RZ, RZ, 0x1 ;  /* 0x00000001ff0c7424 */ /* 0x000fe400078e00ff */
[----:B0-----:R-:W-:-:S07]  /*1640*/  IMAD.MOV.U32 R13, RZ, RZ, RZ ;  /* 0x000000ffff0d7224 */ /* 0x001fce00078e00ff */
[----:B------:R-:W-:-:S07]  /*1650*/  LEPC R20, `(.L_x_18) ;  /* 0x000000001014794e */ /* 0x000fce0000000000 */
[----:B-12--5:R-:W-:Y:S05]  /*1660*/  CALL.ABS.NOINC R14 ;  /* 0x000000000e007343 */ /* 0x026fea0003c00000 */
.L_x_18:
[----:B------:R-:W-:-:S04]  /*1670*/  LOP3.LUT R0, R19, 0x1, RZ, 0xfc, !PT ;  /* 0x0000000113007812 */ /* 0x000fc800078efcff */
[----:B------:R-:W-:-:S13]  /*1680*/  ISETP.NE.AND P0, PT, R0, 0x3, PT ;  /* 0x000000030000780c */ /* 0x000fda0003f05270 */
[----:B------:R-:W-:Y:S05]  /*1690*/  @!P0 BRA `(.L_x_19) ;  /* 0x0000000000048947 */ /* 0x000fea0003800000 */
[----:B------:R-:W-:Y:S01]  /*16a0*/  BPT.TRAP 0x1 ;  /* 0x000000040000795c */ /* 0x000fe20000300000 */
.L_x_19:
[----:B------:R-:W3:Y:S01]  /*16b0*/  S2UR UR5, SR_CgaCtaId ;  /* 0x00000000000579c3 */ /* 0x000ee20000008800 */
[----:B------:R-:W-:Y:S01]  /*16c0*/  UMOV UR4, 0x400 ;  /* 0x0000040000047882 */ /* 0x000fe20000000000 */
[----:B------:R-:W-:Y:S02]  /*16d0*/  IMAD.U32 R0, RZ, RZ, UR38 ;  /* 0x00000026ff007e24 */ /* 0x000fe4000f8e00ff */
[----:B------:R-:W-:-:S03]  /*16e0*/  IMAD.U32 R3, RZ, RZ, UR39 ;  /* 0x00000027ff037e24 */ /* 0x000fc6000f8e00ff */
[----:B------:R-:W-:Y:S01]  /*16f0*/  SHF.L.U32 R0, R0, 0x1f, RZ ;  /* 0x0000001f00007819 */ /* 0x000fe200000006ff */
[----:B---3--:R-:W-:-:S06]  /*1700*/  ULEA UR4, UR5, UR4, 0x18 ;  /* 0x0000000405047291 */ /* 0x008fcc000f8ec03f */
[----:B------:R-:W-:-:S04]  /*1710*/  IMAD.U32 R6, RZ, RZ, UR4 ;  /* 0x00000004ff067e24 */ /* 0x000fc8000f8e00ff */
[----:B------:R-:W-:-:S04]  /*1720*/  IMAD R3, R3, 0x8, R6 ;  /* 0x0000000803037824 */ /* 0x000fc800078e0206 */
[----:B------:R3:W4:Y:S01]  /*1730*/  SYNCS.PHASECHK.TRANS64.TRYWAIT P1, [R3+URZ], R0 ;  /* 0x00000000030075a7 */ /* 0x000722000802017f */
[----:B------:R-:W-:Y:S05]  /*1740*/  @!P0 BRA `(.L_x_20) ;  /* 0x0000000000048947 */ /* 0x000fea0003800000 */
[----:B------:R-:W-:Y:S01]  /*1750*/  BPT.TRAP 0x1 ;  /* 0x000000040000795c */ /* 0x000fe20000300000 */
.L_x_20:
[----:B----4-:R-:W-:Y:S05]  /*1760*/  @P1 BRA `(.L_x_21) ;  /* 0x0000000000081947 */ /* 0x010fea0003800000 */
[----:B------:R-:W4:Y:S02]  /*1770*/  SYNCS.PHASECHK.TRANS64.TRYWAIT P1, [R3+URZ], R0 ;  /* 0x00000000030075a7 */ /* 0x000f24000802017f */
[----:B----4-:R-:W-:Y:S05]  /*1780*/  @!P1 BRA `(.L_x_22) ;  /* 0x0000006000e49947 */ /* 0x010fea0003800000 */
.L_x_21:
[----:B------:R-:W-:-:S04]  /*1790*/  UISETP.LT.AND UP0, UPT, UR40, 0x1, UPT ;  /* 0x000000012800788c */ /* 0x000fc8000bf01270 */
[----:B------:R-:W-:-:S06]  /*17a0*/  USEL UR4, UR40, 0x1, UP0 ;  /* 0x0000000128047887 */ /* 0x000fcc0008000000 */
[----:B---34-:R-:W-:Y:S01]  /*17b0*/  IMAD.U32 R0, RZ, RZ, UR4 ;  /* 0x00000004ff007e24 */ /* 0x018fe2000f8e00ff */
[----:B------:R-:W-:Y:S05]  /*17c0*/  WARPSYNC.ALL ;  /* 0x0000000000007948 */ /* 0x000fea0003800000 */
[----:B------:R-:W-:-:S04]  /*17d0*/  IADD3 R0, -R0, UR40, RZ ;  /* 0x0000002800007c10 */ /* 0x000fc8000fffe1ff */
[----:B------:R-:W-:Y:S02]  /*17e0*/  ISETP.GE.AND P1, PT, R0, 0x1, PT ;  /* 0x000000010000780c */ /* 0x000fe40003f26270 */
[----:B------:R-:W-:Y:S01]  /*17f0*/  R2UR UR4, R6 ;  /* 0x00000000060472ca */ /* 0x000fe200000e0000 */
[----:B------:R-:W-:Y:S01]  /*1800*/  WARPGROUP.ARRIVE ;  /* 0x00000000000079c5 */ /* 0x000fe20000000000 */
[----:B------:R-:W-:Y:S01]  /*1810*/  UMOV UR5, 0xc0000010 ;  /* 0xc000001000057882 */ /* 0x000fe20000000000 */
[----:B------:R-:W-:-:S10]  /*1820*/  UMOV UR7, 0xc0000010 ;  /* 0xc000001000077882 */ /* 0x000fd40000000000 */
[----:B------:R-:W-:-:S04]  /*1830*/  UIADD3 UR4, UR4, 0x2c280, URZ ;  /* 0x0002c28004047890 */ /* 0x000fc8000fffe03f */
[----:B------:R-:W-:-:S04]  /*1840*/  USHF.R.U32.HI UR4, URZ, 0x4, UR4 ;  /* 0x000000043f047899 */ /* 0x000fc80008011604 */
[----:B------:R-:W-:-:S04]  /*1850*/  ULOP3.LUT UR4, UR4, 0x3fff, URZ, 0xc0, !UPT ;  /* 0x00003fff04047892 */ /* 0x000fc8000f8ec03f */
[----:B------:R-:W-:Y:S02]  /*1860*/  ULOP3.LUT UR10, UR4, 0x10000, URZ, 0xfc, !UPT ;  /* 0x00010000040a7892 */ /* 0x000fe4000f8efc3f */
[----:B------:R-:W-:Y:S02]  /*1870*/  ULEA UR4, UR39, UR41, 0x9 ;  /* 0x0000002927047291 */ /* 0x000fe4000f8e483f */
[----:B------:R-:W-:Y:S02]  /*1880*/  ULEA UR6, UR39, UR10, 0x7 ;  /* 0x0000000a27067291 */ /* 0x000fe4000f8e383f */
[----:B------:R-:W-:-:S07]  /*1890*/  UIADD3 UR8, UR4, 0x100, URZ ;  /* 0x0000010004087890 */ /* 0x000fce000fffe03f */
[----:B------:R-:W-:Y:S01]  /*18a0*/  IGMMA.64x64x32.S8.S8 R56, gdesc[UR4], RZ, !UPT, gsb0 ;  /* 0x01e00000043879f1 */ /* 0x000fe2000c0410ff */
[----:B------:R-:W-:Y:S01]  /*18b0*/  UMOV UR4, UR8 ;  /* 0x0000000800047c82 */ /* 0x000fe20008000000 */
[----:B------:R-:W-:Y:S01]  /*18c0*/  UMOV UR5, 0xc0000010 ;  /* 0xc000001000057882 */ /* 0x000fe20000000000 */
[----:B------:R-:W-:Y:S02]  /*18d0*/  WARPGROUP.DEPBAR.LE gsb0, 0x0 ;  /* 0x00008000000079c5 */ /* 0x000fe40000010000 */
[----:B------:R-:W-:-:S06]  /*18e0*/  WARPGROUP.ARRIVE ;  /* 0x00000000000079c5 */ /* 0x000fcc0000000000 */
[----:B------:R-:W-:Y:S03]  /*18f0*/  IGMMA.64x64x32.S8.S8 R24, gdesc[UR4], RZ, !UPT, gsb0 ;  /* 0x01e00000041879f1 */ /* 0x000fe6000c0410ff */
[----:B------:R-:W-:Y:S02]  /*1900*/  WARPGROUP.DEPBAR.LE gsb0, 0x0 ;  /* 0x00008000000079c5 */ /* 0x000fe40000010000 */
[----:B------:R-:W-:Y:S05]  /*1910*/  @!P1 BRA `(.L_x_23) ;  /* 0x0000000000e09947 */ /* 0x000fea0003800000 */
[----:B------:R-:W-:Y:S02]  /*1920*/  UIADD3 UR4, UR39, 0x1, URZ ;  /* 0x0000000127047890 */ /* 0x000fe4000fffe03f */
[----:B------:R-:W-:Y:S02]  /*1930*/  IMAD.U32 R3, RZ, RZ, UR39 ;  /* 0x00000027ff037e24 */ /* 0x000fe4000f8e00ff */
[----:B------:R-:W-:-:S04]  /*1940*/  UISETP.NE.AND UP0, UPT, UR4, 0x16, UPT ;  /* 0x000000160400788c */ /* 0x000fc8000bf05270 */
[----:B------:R-:W-:Y:S02]  /*1950*/  USEL UR5, URZ, 0x1, UP0 ;  /* 0x000000013f057887 */ /* 0x000fe40008000000 */
[----:B------:R-:W-:Y:S02]  /*1960*/  USEL UR8, UR4, URZ, UP0 ;  /* 0x0000003f04087287 */ /* 0x000fe40008000000 */
[----:B------:R-:W-:-:S06]  /*1970*/  ULOP3.LUT UR5, UR38, UR5, URZ, 0x3c, !UPT ;  /* 0x0000000526057292 */ /* 0x000fcc000f8e3c3f */
[----:B------:R-:W-:-:S07]  /*1980*/  IMAD.U32 R7, RZ, RZ, UR5 ;  /* 0x00000005ff077e24 */ /* 0x000fce000f8e00ff */
.L_x_30:
[----:B------:R-:W-:Y:S05]  /*1990*/  @!P0 BRA `(.L_x_24) ;  /* 0x0000000000048947 */ /* 0x000fea0003800000 */
[----:B------:R-:W-:Y:S01]  /*19a0*/  BPT.TRAP 0x1 ;  /* 0x000000040000795c */ /* 0x000fe20000300000 */
.L_x_24:
[----:B------:R-:W3:Y:S01]  /*19b0*/  S2UR UR5, SR_CgaCtaId ;  /* 0x00000000000579c3 */ /* 0x000ee20000008800 */
[----:B------:R-:W-:Y:S01]  /*19c0*/  UMOV UR4, 0x400 ;  /* 0x0000040000047882 */ /* 0x000fe20000000000 */
[----:B01----:R-:W-:Y:S01]  /*19d0*/  IMAD.U32 R5, RZ, RZ, UR8 ;  /* 0x00000008ff057e24 */ /* 0x003fe2000f8e00ff */
[----:B------:R-:W-:Y:S01]  /*19e0*/  SHF.L.U32 R4, R7, 0x1f, RZ ;  /* 0x0000001f07047819 */ /* 0x000fe200000006ff */
[----:B---3--:R-:W-:-:S06]  /*19f0*/  ULEA UR4, UR5, UR4, 0x18 ;  /* 0x0000000405047291 */ /* 0x008fcc000f8ec03f */
[----:B------:R-:W-:-:S04]  /*1a00*/  IMAD.U32 R6, RZ, RZ, UR4 ;  /* 0x00000004ff067e24 */ /* 0x000fc8000f8e00ff */
[----:B------:R-:W-:-:S04]  /*1a10*/  IMAD R5, R5, 0x8, R6 ;  /* 0x0000000805057824 */ /* 0x000fc800078e0206 */
[----:B------:R0:W1:Y:S01]  /*1a20*/  SYNCS.PHASECHK.TRANS64.TRYWAIT P1, [R5+URZ], R4 ;  /* 0x00000004050075a7 */ /* 0x000062000802017f */
[----:B------:R-:W-:Y:S05]  /*1a30*/  @!P0 BRA `(.L_x_25) ;  /* 0x0000000000048947 */ /* 0x000fea0003800000 */
[----:B------:R-:W-:Y:S01]  /*1a40*/  BPT.TRAP 0x1 ;  /* 0x000000040000795c */ /* 0x000fe20000300000 */
.L_x_25:
[----:B-1----:R-:W-:Y:S05]  /*1a50*/  @P1 BRA `(.L_x_26) ;  /* 0x0000000000081947 */ /* 0x002fea0003800000 */
[----:B------:R-:W1:Y:S02]  /*1a60*/  SYNCS.PHASECHK.TRANS64.TRYWAIT P1, [R5+URZ], R4 ;  /* 0x00000004050075a7 */ /* 0x000e64000802017f */
[----:B-1----:R-:W-:Y:S05]  /*1a70*/  @!P1 BRA `(.L_x_27) ;  /* 0x00000060003c9947 */ /* 0x002fea0003800000 */
.L_x_26:
[----:B------:R-:W-:Y:S01]  /*1a80*/  ULEA UR6, UR8, UR10, 0x7 ;  /* 0x0000000a08067291 */ /* 0x000fe2000f8e383f */
[----:B------:R-:W-:Y:S01]  /*1a90*/  WARPGROUP.ARRIVE ;  /* 0x00000000000079c5 */ /* 0x000fe20000000000 */
[----:B------:R-:W-:Y:S01]  /*1aa0*/  ULEA UR4, UR8, UR41, 0x9 ;  /* 0x0000002908047291 */ /* 0x000fe2000f8e483f */
[----:B------:R-:W-:Y:S01]  /*1ab0*/  UMOV UR7, 0xc0000010 ;  /* 0xc000001000077882 */ /* 0x000fe20000000000 */
[----:B------:R-:W-:Y:S02]  /*1ac0*/  UMOV UR5, 0xc0000010 ;  /* 0xc000001000057882 */ /* 0x000fe40000000000 */
[----:B------:R-:W-:-:S05]  /*1ad0*/  UIADD3 UR9, UR4, 0x100, URZ ;  /* 0x0000010004097890 */ /* 0x000fca000fffe03f */
[----:B------:R-:W-:Y:S01]  /*1ae0*/  IGMMA.64x64x32.S8.S8 R56, gdesc[UR4], R56, gsb0 ;  /* 0x01e00000043879f1 */ /* 0x000fe20008041038 */
[----:B------:R-:W-:Y:S01]  /*1af0*/  UMOV UR5, 0xc0000010 ;  /* 0xc000001000057882 */ /* 0x000fe20000000000 */
[----:B------:R-:W-:Y:S01]  /*1b00*/  UMOV UR4, UR9 ;  /* 0x0000000900047c82 */ /* 0x000fe20008000000 */
[----:B------:R-:W-:Y:S02]  /*1b10*/  WARPGROUP.DEPBAR.LE gsb0, 0x0 ;  /* 0x00008000000079c5 */ /* 0x000fe40000010000 */
[----:B------:R-:W-:-:S06]  /*1b20*/  WARPGROUP.ARRIVE ;  /* 0x00000000000079c5 */ /* 0x000fcc0000000000 */
[----:B------:R-:W-:Y:S03]  /*1b30*/  IGMMA.64x64x32.S8.S8 R24, gdesc[UR4], R24, gsb0 ;  /* 0x01e00000041879f1 */ /* 0x000fe60008041018 */
[----:B------:R-:W-:Y:S02]  /*1b40*/  WARPGROUP.DEPBAR.LE gsb0, 0x0 ;  /* 0x00008000000079c5 */ /* 0x000fe40000010000 */
[----:B------:R-:W-:Y:S05]  /*1b50*/  @!P0 BRA `(.L_x_28) ;  /* 0x0000000000048947 */ /* 0x000fea0003800000 */
[----:B------:R-:W-:Y:S01]  /*1b60*/  BPT.TRAP 0x1 ;  /* 0x000000040000795c */ /* 0x000fe20000300000 */
.L_x_28:
[----:B------:R-:W-:-:S13]  /*1b70*/  ISETP.NE.AND P1, PT, R23, RZ, PT ;  /* 0x000000ff1700720c */ /* 0x000fda0003f25270 */
[----:B01----:R-:W-:-:S04]  /*1b80*/  @P1 IMAD R4, R3, 0x8, R6 ;  /* 0x0000000803041824 */ /* 0x003fc800078e0206 */
[----:B------:R-:W-:-:S05]  /*1b90*/  @P1 VIADD R5, R4, 0xb0 ;  /* 0x000000b004051836 */ /* 0x000fca0000000000 */
[----:B------:R-:W-:-:S04]  /*1ba0*/  @P1 PRMT R5, R22, 0x654, R5 ;  /* 0x0000065416051816 */ /* 0x000fc80000000005 */
[----:B------:R0:W-:Y:S01]  /*1bb0*/  @P1 SYNCS.ARRIVE.TRANS64.RED.A1T0 RZ, [R5+URZ], RZ ;  /* 0x000000ff05ff19a7 */ /* 0x0001e2000810043f */
[----:B------:R-:W-:-:S13]  /*1bc0*/  ISETP.GT.U32.AND P1, PT, R19, 0x1, PT ;  /* 0x000000011300780c */ /* 0x000fda0003f24070 */
[----:B0-----:R-:W-:Y:S05]  /*1bd0*/  @P1 BRA `(.L_x_29) ;  /* 0x0000000000041947 */ /* 0x001fea0003800000 */
[----:B------:R-:W-:Y:S01]  /*1be0*/  BPT.TRAP 0x1 ;  /* 0x000000040000795c */ /* 0x000fe20000300000 */
.L_x_29:
[----:B------:R-:W-:Y:S01]  /*1bf0*/  UIADD3 UR8, UR8, 0x1, URZ ;  /* 0x0000000108087890 */ /* 0x000fe2000fffe03f */
[C---:B------:R-:W-:Y:S01]  /*1c00*/  ISETP.GT.AND P2, PT, R0.reuse, 0x1, PT ;  /* 0x000000010000780c */ /* 0x040fe20003f44270 */
[----:B------:R-:W-:Y:S02]  /*1c10*/  VIADD R3, R3, 0x1 ;  /* 0x0000000103037836 */ /* 0x000fe40000000000 */
[----:B------:R-:W-:Y:S01]  /*1c20*/  UISETP.NE.AND UP0, UPT, UR8, 0x16, UPT ;  /* 0x000000160800788c */ /* 0x000fe2000bf05270 */
[----:B------:R-:W-:Y:S02]  /*1c30*/  VIADD R0, R0, 0xffffffff ;  /* 0xffffffff00007836 */ /* 0x000fe40000000000 */
[C---:B------:R-:W-:Y:S01]  /*1c40*/  ISETP.NE.AND P1, PT, R3.reuse, 0x16, PT ;  /* 0x000000160300780c */ /* 0x040fe20003f25270 */
[----:B------:R-:W-:Y:S02]  /*1c50*/  USEL UR4, URZ, 0x1, UP0 ;  /* 0x000000013f047887 */ /* 0x000fe40008000000 */
[----:B------:R-:W-:Y:S01]  /*1c60*/  USEL UR8, UR8, URZ, UP0 ;  /* 0x0000003f08087287 */ /* 0x000fe20008000000 */
[----:B------:R-:W-:-:S03]  /*1c70*/  SEL R3, R3, RZ, P1 ;  /* 0x000000ff03037207 */ /* 0x000fc60000800000 */
[----:B------:R-:W-:Y:S01]  /*1c80*/  LOP3.LUT R7, R7, UR4, RZ, 0x3c, !PT ;  /* 0x0000000407077c12 */ /* 0x000fe2000f8e3cff */
[----:B------:R-:W-:Y:S07]  /*1c90*/  @P2 BRA `(.L_x_30) ;  /* 0xfffffffc003c2947 */ /* 0x000fee000383ffff */
.L_x_23:
[----:B------:R-:W3:Y:S02]  /*1ca0*/  LDC R0, c[0x0][0x28c] ;  /* 0x0000a300ff007b82 */ /* 0x000ee40000000800 */
[----:B---3--:R-:W-:-:S13]  /*1cb0*/  ISETP.GE.AND P1, PT, R0, 0x1, PT ;  /* 0x000000010000780c */ /* 0x008fda0003f26270 */
[----:B------:R-:W-:Y:S05]  /*1cc0*/  @!P1 BRA `(.L_x_31) ;  /* 0x0000000000509947 */ /* 0x000fea0003800000 */
[----:B------:R-:W-:Y:S05]  /*1cd0*/  @!P0 BRA `(.L_x_32) ;  /* 0x0000000000048947 */ /* 0x000fea0003800000 */
[----:B------:R-:W-:Y:S01]  /*1ce0*/  BPT.TRAP 0x1 ;  /* 0x000000040000795c */ /* 0x000fe20000300000 */
.L_x_32:
[----:B------:R-:W-:Y:S01]  /*1cf0*/  ISETP.NE.AND P0, PT, R23, RZ, PT ;  /* 0x000000ff1700720c */ /* 0x000fe20003f05270 */
[----:B------:R-:W-:Y:S01]  /*1d00*/  BSSY B0, `(.L_x_33) ;  /* 0x000000e000007945 */ /* 0x000fe20003800000 */
[----:B------:R-:W-:-:S11]  /*1d10*/  ISETP.GT.U32.AND P1, PT, R19, 0x1, PT ;  /* 0x000000011300780c */ /* 0x000fd60003f24070 */
[----:B------:R-:W-:Y:S05]  /*1d20*/  @!P0 BRA `(.L_x_34) ;  /* 0x00000000002c8947 */ /* 0x000fea0003800000 */
[----:B------:R-:W-:-:S04]  /*1d30*/  UISETP.LT.AND UP0, UPT, UR40, 0x1, UPT ;  /* 0x000000012800788c */ /* 0x000fc8000bf01270 */
[----:B------:R-:W-:-:S04]  /*1d40*/  USEL UR6, UR40, 0x1, UP0 ;  /* 0x0000000128067887 */ /* 0x000fc80008000000 */
[----:B------:R-:W-:-:S04]  /*1d50*/  UIADD3 UR6, UR39, UR40, -UR6 ;  /* 0x0000002827067290 */ /* 0x000fc8000fffe806 */
[----:B------:R-:W-:-:S04]  /*1d60*/  UIMAD.WIDE.U32 UR4, UR6, -0x45d1745d, URZ ;  /* 0xba2e8ba3060478a5 */ /* 0x000fc8000f8e003f */
[----:B------:R-:W-:-:S04]  /*1d70*/  USHF.R.U32.HI UR4, URZ, 0x4, UR5 ;  /* 0x000000043f047899 */ /* 0x000fc80008011605 */
[----:B------:R-:W-:-:S06]  /*1d80*/  UIMAD UR6, UR4, -0x16, UR6 ;  /* 0xffffffea040678a4 */ /* 0x000fcc000f8e0206 */
[----:B------:R-:W-:-:S04]  /*1d90*/  IMAD.U32 R3, RZ, RZ, UR6 ;  /* 0x00000006ff037e24 */ /* 0x000fc8000f8e00ff */
[----:B------:R-:W-:-:S04]  /*1da0*/  IMAD R0, R3, 0x8, R6 ;  /* 0x0000000803007824 */ /* 0x000fc800078e0206 */
[----:B------:R-:W-:-:S05]  /*1db0*/  VIADD R3, R0, 0xb0 ;  /* 0x000000b000037836 */ /* 0x000fca0000000000 */
[----:B------:R-:W-:-:S04]  /*1dc0*/  PRMT R3, R22, 0x654, R3 ;  /* 0x0000065416037816 */ /* 0x000fc80000000003 */
[----:B------:R3:W-:Y:S03]  /*1dd0*/  SYNCS.ARRIVE.TRANS64.RED.A1T0 RZ, [R3+URZ], RZ ;  /* 0x000000ff03ff79a7 */ /* 0x0007e6000810043f */
.L_x_34:
[----:B------:R-:W-:Y:S05]  /*1de0*/  BSYNC B0 ;  /* 0x0000000000007941 */ /* 0x000fea0003800000 */
.L_x_33:
[----:B------:R-:W-:Y:S05]  /*1df0*/  @P1 BRA `(.L_x_31) ;  /* 0x0000000000041947 */ /* 0x000fea0003800000 */
[----:B------:R-:W-:Y:S01]  /*1e00*/  BPT.TRAP 0x1 ;  /* 0x000000040000795c */ /* 0x000fe20000300000 */
.L_x_31:
[----:B------:R-:W4:Y:S01]  /*1e10*/  LDC R6, c[0x0][0x288] ;  /* 0x0000a200ff067b82 */ /* 0x000f220000000800 */
[----:B------:R-:W-:Y:S01]  /*1e20*/  IMAD.SHL.U32 R93, R93, 0x40, RZ ;  /* 0x000000405d5d7824 */ /* 0x000fe200078e00ff */
[----:B------:R-:W-:Y:S01]  /*1e30*/  UIADD3 UR39, UR40, UR39, URZ ;  /* 0x0000002728277290 */ /* 0x000fe2000fffe03f */
[--C-:B------:R-:W-:Y:S01]  /*1e40*/  SHF.R.U32.HI R0, RZ, 0x2, R18.reuse ;  /* 0x00000002ff007819 */ /* 0x100fe20000011612 */
[----:B------:R-:W-:Y:S01]  /*1e50*/  IMAD.SHL.U32 R9, R92, 0x100, RZ ;  /* 0x000001005c097824 */ /* 0x000fe200078e00ff */
[C---:B01----:R-:W-:Y:S01]  /*1e60*/  LOP3.LUT R4, R18.reuse, 0x60, RZ, 0xc0, !PT ;  /* 0x0000006012047812 */ /* 0x043fe200078ec0ff */
[----:B------:R-:W-:Y:S01]  /*1e70*/  UISETP.GT.U32.AND UP0, UPT, UR39, 0x15, UPT ;  /* 0x000000152700788c */ /* 0x000fe2000bf04070 */
[----:B------:R-:W-:Y:S01]  /*1e80*/  SHF.R.U32.HI R5, RZ, 0x7, R18 ;  /* 0x00000007ff057819 */ /* 0x000fe20000011612 */
[----:B------:R-:W-:Y:S01]  /*1e90*/  IMAD.SHL.U32 R14, R18, 0x2, RZ ;  /* 0x00000002120e7824 */ /* 0x000fe200078e00ff */
[----:B---3--:R-:W-:Y:S01]  /*1ea0*/  LOP3.LUT R3, R0, 0x7, RZ, 0xc0, !PT ;  /* 0x0000000700037812 */ /* 0x008fe200078ec0ff */
[----:B------:R-:W-:Y:S01]  /*1eb0*/  ULDC UR7, c[0x0][0x284] ;  /* 0x0000a10000077ab9 */ /* 0x000fe20000000800 */
[----:B------:R-:W-:Y:S01]  /*1ec0*/  SHF.R.U32.HI R8, RZ, 0x1, R4 ;  /* 0x00000001ff087819 */ /* 0x000fe20000011604 */
[----:B------:R-:W-:Y:S01]  /*1ed0*/  UISETP.LT.U32.AND UP0, UPT, UR40, 0x16, UP0 ;  /* 0x000000162800788c */ /* 0x000fe20008701070 */
[----:B------:R-:W-:Y:S01]  /*1ee0*/  LOP3.LUT R0, R5, 0x1, RZ, 0xc0, !PT ;  /* 0x0000000105007812 */ /* 0x000fe200078ec0ff */
[----:B------:R-:W-:Y:S01]  /*1ef0*/  UISETP.GE.U32.AND UP1, UPT, UR40, 0x16, UPT ;  /* 0x000000162800788c */ /* 0x000fe2000bf26070 */
[----:B------:R-:W-:Y:S01]  /*1f00*/  IADD3 R5, RZ, -R8, -R3 ;  /* 0x80000008ff057210 */ /* 0x000fe20007ffe803 */
[----:B------:R-:W-:Y:S01]  /*1f10*/  ULDC.64 UR8, c[0x0][0x5d0] ;  /* 0x0001740000087ab9 */ /* 0x000fe20000000a00 */
[----:B------:R-:W-:Y:S01]  /*1f20*/  SHF.R.S32.HI R96, RZ, 0x1f, R88 ;  /* 0x0000001fff607819 */ /* 0x000fe20000011458 */
[----:B------:R-:W-:Y:S01]  /*1f30*/  IMAD.SHL.U32 R10, R0, 0x40, RZ ;  /* 0x00000040000a7824 */ /* 0x000fe200078e00ff */
[----:B------:R-:W-:Y:S01]  /*1f40*/  LOP3.LUT R4, R18, 0x3, RZ, 0xc0, !PT ;  /* 0x0000000312047812 */ /* 0x000fe200078ec0ff */
[----:B------:R-:W-:Y:S01]  /*1f50*/  UIMAD.WIDE.U32 UR4, UR39, -0x45d1745d, URZ ;  /* 0xba2e8ba3270478a5 */ /* 0x000fe2000f8e003f */
[C---:B------:R-:W-:Y:S01]  /*1f60*/  LOP3.LUT R14, R93.reuse, 0x6, R14, 0xf8, !PT ;  /* 0x000000065d0e7812 */ /* 0x040fe200078ef80e */
[----:B------:R-:W-:Y:S01]  /*1f70*/  USEL UR6, URZ, 0x1, !UP0 ;  /* 0x000000013f067887 */ /* 0x000fe2000c000000 */
[----:B------:R-:W-:Y:S01]  /*1f80*/  IMAD R102, R0, -0x40, R5 ;  /* 0xffffffc000667824 */ /* 0x000fe200078e0205 */
[----:B----4-:R-:W-:Y:S01]  /*1f90*/  ISETP.GE.AND P0, PT, R93, R6, PT ;  /* 0x000000065d00720c */ /* 0x010fe20003f06270 */
[----:B------:R-:W-:Y:S01]  /*1fa0*/  IMAD R7, R96, UR8, RZ ;  /* 0x0000000860077c24 */ /* 0x000fe2000f8e02ff */
[----:B------:R-:W-:Y:S01]  /*1fb0*/  SHF.R.S32.HI R15, RZ, 0x1f, R14 ;  /* 0x0000001fff0f7819 */ /* 0x000fe2000001140e */
[----:B------:R-:W-:Y:S01]  /*1fc0*/  IMAD R0, R4, -0x2, R6 ;  /* 0xfffffffe04007824 */ /* 0x000fe200078e0206 */
[C---:B------:R-:W-:Y:S01]  /*1fd0*/  ISETP.GE.OR P0, PT, R9.reuse, UR7, P0 ;  /* 0x0000000709007c0c */ /* 0x040fe20008706670 */
[----:B------:R-:W-:Y:S01]  /*1fe0*/  IMAD.WIDE R4, R92, 0x100, RZ ;  /* 0x000001005c047825 */ /* 0x000fe200078e02ff */
[----:B------:R-:W-:Y:S01]  /*1ff0*/  USHF.R.U32.HI UR4, URZ, 0x4, UR5 ;  /* 0x000000043f047899 */ /* 0x000fe20008011605 */
[----:B------:R-:W-:Y:S01]  /*2000*/  LOP3.LUT R3, R10, 0x40, R3, 0xe2, !PT ;  /* 0x000000400a037812 */ /* 0x000fe200078ee203 */
[----:B------:R-:W-:Y:S01]  /*2010*/  ULOP3.LUT UR38, UR38, UR6, URZ, 0x3c, !UPT ;  /* 0x0000000626267292 */ /* 0x000fe2000f8e3c3f */
[C---:B------:R-:W-:Y:S01]  /*2020*/  IMAD R11, R88.reuse, UR9, R7 ;  /* 0x00000009580b7c24 */ /* 0x040fe2000f8e0207 */
[----:B------:R-:W-:Y:S01]  /*2030*/  UIMAD UR39, UR4, -0x16, UR39 ;  /* 0xffffffea042778a4 */ /* 0x000fe2000f8e0227 */
[----:B------:R-:W-:Y:S01]  /*2040*/  IMAD.WIDE.U32 R6, R88, UR8, R14 ;  /* 0x0000000858067c25 */ /* 0x000fe2000f8e000e */
[----:B------:R-:W-:Y:S01]  /*2050*/  @UP1 ULOP3.LUT UR38, UR38, 0x1, UR4, 0x78, !UPT ;  /* 0x0000000126261892 */ /* 0x000fe2000f8e7804 */
[----:B------:R-:W-:-:S02]  /*2060*/  IADD3 R102, -R9, UR7, R102 ;  /* 0x0000000709667c10 */ /* 0x000fc4000fffe166 */
[----:B------:R-:W-:Y:S01]  /*2070*/  LOP3.LUT R107, R4, R3, R8, 0xfe, !PT ;  /* 0x00000003046b7212 */ /* 0x000fe200078efe08 */
[----:B------:R-:W-:Y:S02]  /*2080*/  IMAD.IADD R3, R0, 0x1, -R93 ;  /* 0x0000000100037824 */ /* 0x000fe400078e0a5d */
[----:B------:R-:W-:Y:S02]  /*2090*/  IMAD.IADD R7, R7, 0x1, R11 ;  /* 0x0000000107077824 */ /* 0x000fe400078e020b */
[----:B------:R-:W-:Y:S01]  /*20a0*/  IMAD.MOV.U32 R0, RZ, RZ, -0x1 ;  /* 0xffffffffff007424 */ /* 0x000fe200078e00ff */
[----:B------:R-:W-:Y:S06]  /*20b0*/  @P0 BRA `(.L_x_35) ;  /* 0x0000003000f40947 */ /* 0x000fec0003800000 */
[----:B------:R-:W0:Y:S01]  /*20c0*/  LDC.64 R20, c[0x0][0x5c8] ;  /* 0x00017200ff147b82 */ /* 0x000e220000000a00 */
[----:B------:R-:W-:Y:S01]  /*20d0*/  ULDC.64 UR4, c[0x0][0x5c0] ;  /* 0x0001700000047ab9 */ /* 0x000fe20000000a00 */
[----:B------:R-:W-:Y:S01]  /*20e0*/  BSSY B0, `(.L_x_35) ;  /* 0x000033a000007945 */ /* 0x000fe20003800000 */
[-C--:B0-----:R-:W-:Y:S01]  /*20f0*/  IMAD R8, R5, R20.reuse, RZ ;  /* 0x0000001405087224 */ /* 0x081fe200078e02ff */
[----:B------:R-:W-:Y:S01]  /*2100*/  SHF.L.U64.HI R13, R20, 0x7, R21 ;  /* 0x00000007140d7819 */ /* 0x000fe20000010215 */
[----:B------:R-:W-:-:S04]  /*2110*/  IMAD.WIDE.U32 R6, R107, R20, R6 ;  /* 0x000000146b067225 */ /* 0x000fc800078e0006 */
[----:B------:R-:W-:Y:S01]  /*2120*/  IMAD R9, R107, R21, R8 ;  /* 0x000000156b097224 */ /* 0x000fe200078e0208 */
[----:B------:R-:W-:Y:S01]  /*2130*/  IADD3 R94, P0, R6, UR4, RZ ;  /* 0x00000004065e7c10 */ /* 0x000fe2000ff1e0ff */
[C---:B------:R-:W-:Y:S02]  /*2140*/  IMAD.SHL.U32 R11, R20.reuse, 0x80, RZ ;  /* 0x00000080140b7824 */ /* 0x040fe400078e00ff */
[----:B------:R-:W-:Y:S01]  /*2150*/  IMAD.IADD R9, R7, 0x1, R9 ;  /* 0x0000000107097824 */ /* 0x000fe200078e0209 */
[-C--:B------:R-:W-:Y:S02]  /*2160*/  LEA R6, P1, R20, R94.reuse, 0x3 ;  /* 0x0000005e14067211 */ /* 0x080fe400078218ff */
[----:B------:R-:W-:Y:S02]  /*2170*/  IADD3 R8, P2, R11, R94, RZ ;  /* 0x0000005e0b087210 */ /* 0x000fe40007f5e0ff */
[----:B------:R-:W-:Y:S02]  /*2180*/  IADD3.X R95, R9, UR5, RZ, P0, !PT ;  /* 0x00000005095f7c10 */ /* 0x000fe400087fe4ff */
[----:B-----5:R-:W-:-:S02]  /*2190*/  ISETP.NE.AND P0, PT, R90, RZ, PT ;  /* 0x000000ff5a00720c */ /* 0x020fc40003f05270 */
[----:B------:R-:W-:Y:S01]  /*21a0*/  LEA.HI.X R7, R20, R95, R21, 0x3, P1 ;  /* 0x0000005f14077211 */ /* 0x000fe200008f1c15 */
[----:B------:R-:W-:Y:S01]  /*21b0*/  IMAD.X R9, R13, 0x1, R95, P2 ;  /* 0x000000010d097824 */ /* 0x000fe200010e065f */
[----:B------:R-:W-:-:S05]  /*21c0*/  IADD3 R10, P1, R11, R6, RZ ;  /* 0x000000060b0a7210 */ /* 0x000fca0007f3e0ff */
[----:B------:R-:W-:-:S04]  /*21d0*/  IMAD.X R11, R13, 0x1, R7, P1 ;  /* 0x000000010d0b7824 */ /* 0x000fc800008e0607 */
[----:B------:R-:W-:Y:S05]  /*21e0*/  @!P0 BRA `(.L_x_36) ;  /* 0x0000002400948947 */ /* 0x000fea0003800000 */
[----:B------:R-:W0:Y:S01]  /*21f0*/  LDC.64 R92, c[0x0][0x5b0] ;  /* 0x00016c00ff5c7b82 */ /* 0x000e220000000a00 */
[----:B------:R-:W-:Y:S01]  /*2200*/  ULDC.64 UR4, c[0x0][0x5b8] ;  /* 0x00016e0000047ab9 */ /* 0x000fe20000000a00 */
[----:B------:R-:W-:Y:S01]  /*2210*/  ISETP.GE.AND P0, PT, R102, 0x1, PT ;  /* 0x000000016600780c */ /* 0x000fe20003f06270 */
[----:B------:R-:W-:Y:S01]  /*2220*/  IMAD R21, R96, UR4, RZ ;  /* 0x0000000460157c24 */ /* 0x000fe2000f8e02ff */
[----:B------:R-:W-:Y:S01]  /*2230*/  BSSY B1, `(.L_x_37) ;  /* 0x0000010000017945 */ /* 0x000fe20003800000 */
[C---:B------:R-:W-:Y:S01]  /*2240*/  IMAD.WIDE.U32 R14, R88.reuse, UR4, R14 ;  /* 0x00000004580e7c25 */ /* 0x040fe2000f8e000e */
[----:B------:R-:W-:Y:S02]  /*2250*/  ISETP.LT.OR P3, PT, R3, 0x1, !P0 ;  /* 0x000000010300780c */ /* 0x000fe40004761670 */
[----:B------:R-:W1:Y:S01]  /*2260*/  LDC.64 R12, c[0x0][0x5a8] ;  /* 0x00016a00ff0c7b82 */ /* 0x000e620000000a00 */
[----:B------:R-:W-:Y:S02]  /*2270*/  IMAD R21, R88, UR5, R21 ;  /* 0x0000000558157c24 */ /* 0x000fe4000f8e0215 */
[----:B------:R-:W-:-:S02]  /*2280*/  IMAD.MOV.U32 R20, RZ, RZ, R14 ;  /* 0x000000ffff147224 */ /* 0x000fc400078e000e */
[----:B------:R-:W-:Y:S02]  /*2290*/  IMAD.IADD R21, R15, 0x1, R21 ;  /* 0x000000010f157824 */ /* 0x000fe400078e0215 */
[-C--:B0-----:R-:W-:Y:S01]  /*22a0*/  IMAD R88, R5, R92.reuse, RZ ;  /* 0x0000005c05587224 */ /* 0x081fe200078e02ff */
[----:B------:R-:W-:Y:S01]  /*22b0*/  SHF.L.U64.HI R99, R92, 0x3, R93 ;  /* 0x000000035c637819 */ /* 0x000fe2000001025d */
[----:B------:R-:W-:-:S04]  /*22c0*/  IMAD.WIDE.U32 R96, R107, R92, R20 ;  /* 0x0000005c6b607225 */ /* 0x000fc800078e0014 */
[----:B------:R-:W-:Y:S01]  /*22d0*/  IMAD R105, R107, R93, R88 ;  /* 0x0000005d6b697224 */ /* 0x000fe200078e0258 */
[----:B-1----:R-:W-:Y:S01]  /*22e0*/  IADD3 R96, P1, R96, R12, RZ ;  /* 0x0000000c60607210 */ /* 0x002fe20007f3e0ff */
[----:B------:R-:W-:-:S03]  /*22f0*/  IMAD.SHL.U32 R98, R92, 0x8, RZ ;  /* 0x000000085c627824 */ /* 0x000fc600078e00ff */
[----:B------:R-:W-:Y:S01]  /*2300*/  IADD3.X R97, R13, R97, R105, P1, !PT ;  /* 0x000000610d617210 */ /* 0x000fe20000ffe469 */
[----:B------:R-:W-:Y:S08]  /*2310*/  @P3 BRA `(.L_x_38) ;  /* 0x0000000000043947 */ /* 0x000ff00003800000 */
[----:B--2---:R0:W5:Y:S02]  /*2320*/  LDG.E.U8 R91, desc[UR36][R96.64] ;  /* 0x00000024605b7981 */ /* 0x004164000c1e1100 */
.L_x_38:
[----:B------:R-:W-:Y:S05]  /*2330*/  BSYNC B1 ;  /* 0x0000000000017941 */ /* 0x000fea0003800000 */
.L_x_37:
[----:B-----5:R-:W-:Y:S01]  /*2340*/  LOP3.LUT R88, R91, 0xffff, RZ, 0xc0, !PT ;  /* 0x0000ffff5b587812 */ /* 0x020fe200078ec0ff */
[----:B------:R-:W-:Y:S01]  /*2350*/  IMAD.WIDE.U32 R100, R107, R92, R98 ;  /* 0x0000005c6b647225 */ /* 0x000fe200078e0062 */
[----:B------:R-:W-:Y:S01]  /*2360*/  ISETP.LT.OR P4, PT, R3, 0x2, !P0 ;  /* 0x000000020300780c */ /* 0x000fe20004781670 */
[----:B------:R-:W-:Y:S01]  /*2370*/  BSSY B1, `(.L_x_39) ;  /* 0x000000e000017945 */ /* 0x000fe20003800000 */
[----:B------:R-:W-:Y:S01]  /*2380*/  PRMT R103, R88, 0x8880, RZ ;  /* 0x0000888058677816 */ /* 0x000fe200000000ff */
[----:B------:R-:W-:Y:S01]  /*2390*/  IMAD.IADD R101, R105, 0x1, R101 ;  /* 0x0000000169657824 */ /* 0x000fe200078e0265 */
[----:B------:R-:W-:Y:S02]  /*23a0*/  IADD3 R100, P2, P5, R14, R12, R100 ;  /* 0x0000000c0e647210 */ /* 0x000fe40007d5e064 */
[----:B------:R-:W-:Y:S01]  /*23b0*/  ISETP.GE.AND P1, PT, R102, 0x9, PT ;  /* 0x000000096600780c */ /* 0x000fe20003f26270 */
[----:B------:R-:W-:Y:S01]  /*23c0*/  IMAD R88, R103, R90, RZ ;  /* 0x0000005a67587224 */ /* 0x000fe200078e02ff */
[----:B------:R-:W-:-:S02]  /*23d0*/  IADD3.X R101, R21, R13, R101, P2, P5 ;  /* 0x0000000d15657210 */ /* 0x000fc400017ea465 */
[----:B------:R-:W-:Y:S01]  /*23e0*/  ISETP.LT.OR P2, PT, R3, 0x1, !P1 ;  /* 0x000000010300780c */ /* 0x000fe20004f41670 */
[----:B------:R-:W-:-:S05]  /*23f0*/  @!P3 IMAD R103, R56, R89, R88 ;  /* 0x000000593867b224 */ /* 0x000fca00078e0258 */
[----:B------:R1:W-:Y:S01]  /*2400*/  @!P3 STG.E.U8 desc[UR36][R94.64], R103 ;  /* 0x000000675e00b986 */ /* 0x0003e2000c101124 */
[----:B------:R-:W-:Y:S06]  /*2410*/  @P4 BRA `(.L_x_40) ;  /* 0x00000000000c4947 */ /* 0x000fec0003800000 */
[----:B--2---:R-:W1:Y:S02]  /*2420*/  LDG.E.U8 R91, desc[UR36][R96.64+0x1] ;  /* 0x00000124605b7981 */ /* 0x004e64000c1e1100 */
[----:B-1----:R-:W-:-:S05]  /*2430*/  PRMT R103, R91, 0x8880, RZ ;  /* 0x000088805b677816 */ /* 0x002fca00000000ff */
[----:B------:R-:W-:-:S07]  /*2440*/  IMAD R88, R103, R90, RZ ;  /* 0x0000005a67587224 */ /* 0x000fce00078e02ff */
.L_x_40:
[----:B------:R-:W-:Y:S05]  /*2450*/  BSYNC B1 ;  /* 0x0000000000017941 */ /* 0x000fea0003800000 */
.L_x_39:
[----:B------:R-:W-:Y:S01]  /*2460*/  @!P4 IMAD R57, R57, R89, R88 ;  /* 0x000000593939c224 */ /* 0x000fe200078e0258 */
[----:B------:R-:W-:Y:S04]  /*2470*/  BSSY B1, `(.L_x_41) ;  /* 0x0000006000017945 */ /* 0x000fe80003800000 */
[----:B------:R3:W-:Y:S01]  /*2480*/  @!P4 STG.E.U8 desc[UR36][R94.64+0x1], R57 ;  /* 0x000001395e00c986 */ /* 0x0007e2000c101124 */
[----:B------:R-:W-:Y:S05]  /*2490*/  @P2 BRA `(.L_x_42) ;  /* 0x00000000000c2947 */ /* 0x000fea0003800000 */
[----:B--2---:R-:W3:Y:S02]  /*24a0*/  LDG.E.U8 R91, desc[UR36][R100.64] ;  /* 0x00000024645b7981 */ /* 0x004ee4000c1e1100 */
[----:B---3--:R-:W-:-:S05]  /*24b0*/  PRMT R57, R91, 0x8880, RZ ;  /* 0x000088805b397816 */ /* 0x008fca00000000ff */
[----:B------:R-:W-:-:S07]  /*24c0*/  IMAD R88, R57, R90, RZ ;  /* 0x0000005a39587224 */ /* 0x000fce00078e02ff */
.L_x_42:
[----:B------:R-:W-:Y:S05]  /*24d0*/  BSYNC B1 ;  /* 0x0000000000017941 */ /* 0x000fea0003800000 */
.L_x_41:
[C---:B------:R-:W-:Y:S01]  /*24e0*/  ISETP.LT.OR P4, PT, R3.reuse, 0x2, !P1 ;  /* 0x000000020300780c */ /* 0x040fe20004f81670 */
[----:B---3--:R-:W-:Y:S01]  /*24f0*/  @!P2 IMAD R57, R58, R89, R88 ;  /* 0x000000593a39a224 */ /* 0x008fe200078e0258 */
[----:B------:R-:W-:Y:S01]  /*2500*/  BSSY B1, `(.L_x_43) ;  /* 0x0000009000017945 */ /* 0x000fe20003800000 */
[C---:B------:R-:W-:Y:S02]  /*2510*/  ISETP.LT.OR P3, PT, R3.reuse, 0x9, !P0 ;  /* 0x000000090300780c */ /* 0x040fe40004761670 */
[C---:B------:R-:W-:Y:S01]  /*2520*/  ISETP.LT.OR P5, PT, R3.reuse, 0xa, !P0 ;  /* 0x0000000a0300780c */ /* 0x040fe200047a1670 */
[----:B------:R3:W-:Y:S01]  /*2530*/  @!P2 STG.E.U8 desc[UR36][R6.64], R57 ;  /* 0x000000390600a986 */ /* 0x0007e2000c101124 */
[----:B------:R-:W-:-:S06]  /*2540*/  ISETP.LT.OR P2, PT, R3, 0x9, !P1 ;  /* 0x000000090300780c */ /* 0x000fcc0004f41670 */
[----:B------:R-:W-:Y:S07]  /*2550*/  @P4 BRA `(.L_x_44) ;  /* 0x00000000000c4947 */ /* 0x000fee0003800000 */
[----:B--2---:R-:W3:Y:S02]  /*2560*/  LDG.E.U8 R91, desc[UR36][R100.64+0x1] ;  /* 0x00000124645b7981 */ /* 0x004ee4000c1e1100 */
[----:B---3--:R-:W-:-:S05]  /*2570*/  PRMT R57, R91, 0x8880, RZ ;  /* 0x000088805b397816 */ /* 0x008fca00000000ff */
[----:B------:R-:W-:-:S07]  /*2580*/  IMAD R88, R57, R90, RZ ;  /* 0x0000005a39587224 */ /* 0x000fce00078e02ff */
.L_x_44:
[----:B------:R-:W-:Y:S05]  /*2590*/  BSYNC B1 ;  /* 0x0000000000017941 */ /* 0x000fea0003800000 */
.L_x_43:
[----:B------:R-:W-:Y:S01]  /*25a0*/  @!P4 IMAD R59, R59, R89, R88 ;  /* 0x000000593b3bc224 */ /* 0x000fe200078e0258 */
[----:B------:R-:W-:Y:S04]  /*25b0*/  BSSY B1, `(.L_x_45) ;  /* 0x0000006000017945 */ /* 0x000fe80003800000 */
[----:B------:R4:W-:Y:S01]  /*25c0*/  @!P4 STG.E.U8 desc[UR36][R6.64+0x1], R59 ;  /* 0x0000013b0600c986 */ /* 0x0009e2000c101124 */
[----:B------:R-:W-:Y:S05]  /*25d0*/  @P3 BRA `(.L_x_46) ;  /* 0x00000000000c3947 */ /* 0x000fea0003800000 */
[----:B--2---:R-:W3:Y:S02]  /*25e0*/  LDG.E.U8 R91, desc[UR36][R96.64+0x8] ;  /* 0x00000824605b7981 */ /* 0x004ee4000c1e1100 */
[----:B---3--:R-:W-:-:S05]  /*25f0*/  PRMT R57, R91, 0x8880, RZ ;  /* 0x000088805b397816 */ /* 0x008fca00000000ff */
[----:B------:R-:W-:-:S07]  /*2600*/  IMAD R88, R57, R90, RZ ;  /* 0x0000005a39587224 */ /* 0x000fce00078e02ff */
.L_x_46:
[----:B------:R-:W-:Y:S05]  /*2610*/  BSYNC B1 ;  /* 0x0000000000017941 */ /* 0x000fea0003800000 */
.L_x_45:
[----:B---3--:R-:W-:Y:S01]  /*2620*/  @!P3 IMAD R57, R60, R89, R88 ;  /* 0x000000593c39b224 */ /* 0x008fe200078e0258 */
[----:B------:R-:W-:Y:S04]  /*2630*/  BSSY B1, `(.L_x_47) ;  /* 0x0000006000017945 */ /* 0x000fe80003800000 */
[----:B------:R3:W-:Y:S01]  /*2640*/  @!P3 STG.E.U8 desc[UR36][R94.64+0x8], R57 ;  /* 0x000008395e00b986 */ /* 0x0007e2000c101124 */
[----:B------:R-:W-:Y:S05]  /*2650*/  @P5 BRA `(.L_x_48) ;  /* 0x00000000000c5947 */ /* 0x000fea0003800000 */
[----:B--2---:R-:W3:Y:S02]  /*2660*/  LDG.E.U8 R91, desc[UR36][R96.64+0x9] ;  /* 0x00000924605b7981 */ /* 0x004ee4000c1e1100 */
[----:B---3--:R-:W-:-:S05]  /*2670*/  PRMT R57, R91, 0x8880, RZ ;  /* 0x000088805b397816 */ /* 0x008fca00000000ff */
[----:B------:R-:W-:-:S07]  /*2680*/  IMAD R88, R57, R90, RZ ;  /* 0x0000005a39587224 */ /* 0x000fce00078e02ff */
.L_x_48:
[----:B------:R-:W-:Y:S05]  /*2690*/  BSYNC B1 ;  /* 0x0000000000017941 */ /* 0x000fea0003800000 */
.L_x_47:
[----:B------:R-:W-:Y:S01]  /*26a0*/  @!P5 IMAD R61, R61, R89, R88 ;  /* 0x000000593d3dd224 */ /* 0x000fe200078e0258 */
[----:B------:R-:W-:Y:S04]  /*26b0*/  BSSY B1, `(.L_x_49) ;  /* 0x0000006000017945 */ /* 0x000fe80003800000 */
[----:B------:R0:W-:Y:S01]  /*26c0*/  @!P5 STG.E.U8 desc[UR36][R94.64+0x9], R61 ;  /* 0x0000093d5e00d986 */ /* 0x0001e2000c101124 */
[----:B------:R-:W-:Y:S05]  /*26d0*/  @P2 BRA `(.L_x_50) ;  /* 0x00000000000c2947 */ /* 0x000fea0003800000 */
[----:B--2---:R-:W3:Y:S02]  /*26e0*/  LDG.E.U8 R91, desc[UR36][R100.64+0x8] ;  /* 0x00000824645b7981 */ /* 0x004ee4000c1e1100 */
[----:B---3--:R-:W-:-:S05]  /*26f0*/  PRMT R57, R91, 0x8880, RZ ;  /* 0x000088805b397816 */ /* 0x008fca00000000ff */
[----:B------:R-:W-:-:S07]  /*2700*/  IMAD R88, R57, R90, RZ ;  /* 0x0000005a39587224 */ /* 0x000fce00078e02ff */
.L_x_50:
[----:B------:R-:W-:Y:S05]  /*2710*/  BSYNC B1 ;  /* 0x0000000000017941 */ /* 0x000fea0003800000 */
.L_x_49:
        /* <DEDUP_REMOVED lines=11> */
.L_x_52:
[----:B------:R-:W-:Y:S05]  /*27d0*/  BSYNC B1 ;  /* 0x0000000000017941 */ /* 0x000fea0003800000 */
.L_x_51:
[----:B------:R-:W-:Y:S01]  /*27e0*/  @!P4 IMAD R63, R63, R89, R88 ;  /* 0x000000593f3fc224 */ /* 0x000fe200078e0258 */
[----:B------:R-:W-:Y:S04]  /*27f0*/  BSSY B1, `(.L_x_53) ;  /* 0x0000006000017945 */ /* 0x000fe80003800000 */
[----:B------:R0:W-:Y:S01]  /*2800*/  @!P4 STG.E.U8 desc[UR36][R6.64+0x9], R63 ;  /* 0x0000093f0600c986 */ /* 0x0001e2000c101124 */
[----:B------:R-:W-:Y:S05]  /*2810*/  @P3 BRA `(.L_x_54) ;  /* 0x00000000000c3947 */ /* 0x000fea0003800000 */
[----:B--2---:R-:W3:Y:S02]  /*2820*/  LDG.E.U8 R91, desc[UR36][R96.64+0x10] ;  /* 0x00001024605b7981 */ /* 0x004ee4000c1e1100 */
[----:B---3--:R-:W-:-:S05]  /*2830*/  PRMT R57, R91, 0x8880, RZ ;  /* 0x000088805b397816 */ /* 0x008fca00000000ff */
[----:B------:R-:W-:-:S07]  /*2840*/  IMAD R88, R57, R90, RZ ;  /* 0x0000005a39587224 */ /* 0x000fce00078e02ff */
.L_x_54:
[----:B------:R-:W-:Y:S05]  /*2850*/  BSYNC B1 ;  /* 0x0000000000017941 */ /* 0x000fea0003800000 */
.L_x_53:
[----:B---3--:R-:W-:Y:S01]  /*2860*/  @!P3 IMAD R57, R64, R89, R88 ;  /* 0x000000594039b224 */ /* 0x008fe200078e0258 */
[----:B------:R-:W-:Y:S04]  /*2870*/  BSSY B1, `(.L_x_55) ;  /* 0x0000006000017945 */ /* 0x000fe80003800000 */
[----:B------:R3:W-:Y:S01]  /*2880*/  @!P3 STG.E.U8 desc[UR36][R94.64+0x10], R57 ;  /* 0x000010395e00b986 */ /* 0x0007e2000c101124 */
[----:B------:R-:W-:Y:S05]  /*2890*/  @P5 BRA `(.L_x_56) ;  /* 0x00000000000c5947 */ /* 0x000fea0003800000 */
[----:B--2---:R-:W3:Y:S02]  /*28a0*/  LDG.E.U8 R91, desc[UR36][R96.64+0x11] ;  /* 0x00001124605b7981 */ /* 0x004ee4000c1e1100 */
[----:B---3--:R-:W-:-:S05]  /*28b0*/  PRMT R57, R91, 0x8880, RZ ;  /* 0x000088805b397816 */ /* 0x008fca00000000ff */
[----:B------:R-:W-:-:S07]  /*28c0*/  IMAD R88, R57, R90, RZ ;  /* 0x0000005a39587224 */ /* 0x000fce00078e02ff */
.L_x_56:
[----:B------:R-:W-:Y:S05]  /*28d0*/  BSYNC B1 ;  /* 0x0000000000017941 */ /* 0x000fea0003800000 */
.L_x_55:
[----:B------:R-:W-:Y:S01]  /*28e0*/  @!P5 IMAD R65, R65, R89, R88 ;  /* 0x000000594141d224 */ /* 0x000fe200078e0258 */
[----:B------:R-:W-:Y:S04]  /*28f0*/  BSSY B1, `(.L_x_57) ;  /* 0x0000006000017945 */ /* 0x000fe80003800000 */
[----:B------:R0:W-:Y:S01]  /*2900*/  @!P5 STG.E.U8 desc[UR36][R94.64+0x11], R65 ;  /* 0x000011415e00d986 */ /* 0x0001e2000c101124 */
[----:B------:R-:W-:Y:S05]  /*2910*/  @P2 BRA `(.L_x_58) ;  /* 0x00000000000c2947 */ /* 0x000fea0003800000 */
[----:B--2---:R-:W3:Y:S02]  /*2920*/  LDG.E.U8 R91, desc[UR36][R100.64+0x10] ;  /* 0x00001024645b7981 */ /* 0x004ee4000c1e1100 */
[----:B---3--:R-:W-:-:S05]  /*2930*/  PRMT R57, R91, 0x8880, RZ ;  /* 0x000088805b397816 */ /* 0x008fca00000000ff */
[----:B------:R-:W-:-:S07]  /*2940*/  IMAD R88, R57, R90, RZ ;  /* 0x0000005a39587224 */ /* 0x000fce00078e02ff */
.L_x_58:
[----:B------:R-:W-:Y:S05]  /*2950*/  BSYNC B1 ;  /* 0x0000000000017941 */ /* 0x000fea0003800000 */
.L_x_57:
        /* <DEDUP_REMOVED lines=11> */
.L_x_60:
[----:B------:R-:W-:Y:S05]  /*2a10*/  BSYNC B1 ;  /* 0x0000000000017941 */ /* 0x000fea0003800000 */
.L_x_59:
[----:B------:R-:W-:Y:S01]  /*2a20*/  @!P4 IMAD R67, R67, R89, R88 ;  /* 0x000000594343c224 */ /* 0x000fe200078e0258 */
[----:B------:R-:W-:Y:S04]  /*2a30*/  BSSY B1, `(.L_x_61) ;  /* 0x0000006000017945 */ /* 0x000fe80003800000 */
[----:B------:R0:W-:Y:S01]  /*2a40*/  @!P4 STG.E.U8 desc[UR36][R6.64+0x11], R67 ;  /* 0x000011430600c986 */ /* 0x0001e2000c101124 */
[----:B------:R-:W-:Y:S05]  /*2a50*/  @P3 BRA `(.L_x_62) ;  /* 0x00000000000c3947 */ /* 0x000fea0003800000 */
[----:B--2---:R-:W3:Y:S02]  /*2a60*/  LDG.E.U8 R91, desc[UR36][R96.64+0x18] ;  /* 0x00001824605b7981 */ /* 0x004ee4000c1e1100 */
[----:B---3--:R-:W-:-:S05]  /*2a70*/  PRMT R57, R91, 0x8880, RZ ;  /* 0x000088805b397816 */ /* 0x008fca00000000ff */
[----:B------:R-:W-:-:S07]  /*2a80*/  IMAD R88, R57, R90, RZ ;  /* 0x0000005a39587224 */ /* 0x000fce00078e02ff */
.L_x_62:
[----:B------:R-:W-:Y:S05]  /*2a90*/  BSYNC B1 ;  /* 0x0000000000017941 */ /* 0x000fea0003800000 */
.L_x_61:
[----:B---3--:R-:W-:Y:S01]  /*2aa0*/  @!P3 IMAD R57, R68, R89, R88 ;  /* 0x000000594439b224 */ /* 0x008fe200078e0258 */
[----:B------:R-:W-:Y:S04]  /*2ab0*/  BSSY B1, `(.L_x_63) ;  /* 0x0000006000017945 */ /* 0x000fe80003800000 */
[----:B------:R3:W-:Y:S01]  /*2ac0*/  @!P3 STG.E.U8 desc[UR36][R94.64+0x18], R57 ;  /* 0x000018395e00b986 */ /* 0x0007e2000c101124 */
[----:B------:R-:W-:Y:S05]  /*2ad0*/  @P5 BRA `(.L_x_64) ;  /* 0x00000000000c5947 */ /* 0x000fea0003800000 */
[----:B--2---:R-:W3:Y:S02]  /*2ae0*/  LDG.E.U8 R91, desc[UR36][R96.64+0x19] ;  /* 0x00001924605b7981 */ /* 0x004ee4000c1e1100 */
[----:B---3--:R-:W-:-:S05]  /*2af0*/  PRMT R57, R91, 0x8880, RZ ;  /* 0x000088805b397816 */ /* 0x008fca00000000ff */
[----:B------:R-:W-:-:S07]  /*2b00*/  IMAD R88, R57, R90, RZ ;  /* 0x0000005a39587224 */ /* 0x000fce00078e02ff */
.L_x_64:
[----:B------:R-:W-:Y:S05]  /*2b10*/  BSYNC B1 ;  /* 0x0000000000017941 */ /* 0x000fea0003800000 */
.L_x_63:
[----:B------:R-:W-:Y:S01]  /*2b20*/  @!P5 IMAD R69, R69, R89, R88 ;  /* 0x000000594545d224 */ /* 0x000fe200078e0258 */
[----:B------:R-:W-:Y:S04]  /*2b30*/  BSSY B1, `(.L_x_65) ;  /* 0x0000006000017945 */ /* 0x000fe80003800000 */
[----:B------:R0:W-:Y:S01]  /*2b40*/  @!P5 STG.E.U8 desc[UR36][R94.64+0x19], R69 ;  /* 0x000019455e00d986 */ /* 0x0001e2000c101124 */
[----:B------:R-:W-:Y:S05]  /*2b50*/  @P2 BRA `(.L_x_66) ;  /* 0x00000000000c2947 */ /* 0x000fea0003800000 */
[----:B--2---:R-:W3:Y:S02]  /*2b60*/  LDG.E.U8 R91, desc[UR36][R100.64+0x18] ;  /* 0x00001824645b7981 */ /* 0x004ee4000c1e1100 */
[----:B---3--:R-:W-:-:S05]  /*2b70*/  PRMT R57, R91, 0x8880, RZ ;  /* 0x000088805b397816 */ /* 0x008fca00000000ff */
[----:B------:R-:W-:-:S07]  /*2b80*/  IMAD R88, R57, R90, RZ ;  /* 0x0000005a39587224 */ /* 0x000fce00078e02ff */
.L_x_66:
[----:B------:R-:W-:Y:S05]  /*2b90*/  BSYNC B1 ;  /* 0x0000000000017941 */ /* 0x000fea0003800000 */
.L_x_65:
        /* <DEDUP_REMOVED lines=11> */
.L_x_68:
[----:B------:R-:W-:Y:S05]  /*2c50*/  BSYNC B1 ;  /* 0x0000000000017941 */ /* 0x000fea0003800000 */
.L_x_67:
[----:B------:R-:W-:Y:S01]  /*2c60*/  @!P4 IMAD R71, R71, R89, R88 ;  /* 0x000000594747c224 */ /* 0x000fe200078e0258 */
[----:B------:R-:W-:Y:S04]  /*2c70*/  BSSY B1, `(.L_x_69) ;  /* 0x0000006000017945 */ /* 0x000fe80003800000 */
[----:B------:R0:W-:Y:S01]  /*2c80*/  @!P4 STG.E.U8 desc[UR36][R6.64+0x19], R71 ;  /* 0x000019470600c986 */ /* 0x0001e2000c101124 */
[----:B------:R-:W-:Y:S05]  /*2c90*/  @P3 BRA `(.L_x_70) ;  /* 0x00000000000c3947 */ /* 0x000fea0003800000 */
[----:B--2---:R-:W3:Y:S02]  /*2ca0*/  LDG.E.U8 R91, desc[UR36][R96.64+0x20] ;  /* 0x00002024605b7981 */ /* 0x004ee4000c1e1100 */
[----:B---3--:R-:W-:-:S05]  /*2cb0*/  PRMT R57, R91, 0x8880, RZ ;  /* 0x000088805b397816 */ /* 0x008fca00000000ff */
[----:B------:R-:W-:-:S07]  /*2cc0*/  IMAD R88, R57, R90, RZ ;  /* 0x0000005a39587224 */ /* 0x000fce00078e02ff */
.L_x_70:
[----:B------:R-:W-:Y:S05]  /*2cd0*/  BSYNC B1 ;  /* 0x0000000000017941 */ /* 0x000fea0003800000 */
.L_x_69:
[----:B---3--:R-:W-:Y:S01]  /*2ce0*/  @!P3 IMAD R57, R72, R89, R88 ;  /* 0x000000594839b224 */ /* 0x008fe200078e0258 */
[----:B------:R-:W-:Y:S04]  /*2cf0*/  BSSY B1, `(.L_x_71) ;  /* 0x0000006000017945 */ /* 0x000fe80003800000 */
[----:B------:R3:W-:Y:S01]  /*2d00*/  @!P3 STG.E.U8 desc[UR36][R94.64+0x20], R57 ;  /* 0x000020395e00b986 */ /* 0x0007e2000c101124 */
[----:B------:R-:W-:Y:S05]  /*2d10*/  @P5 BRA `(.L_x_72) ;  /* 0x00000000000c5947 */ /* 0x000fea0003800000 */
[----:B--2---:R-:W3:Y:S02]  /*2d20*/  LDG.E.U8 R91, desc[UR36][R96.64+0x21] ;  /* 0x00002124605b7981 */ /* 0x004ee4000c1e1100 */
[----:B---3--:R-:W-:-:S05]  /*2d30*/  PRMT R57, R91, 0x8880, RZ ;  /* 0x000088805b397816 */ /* 0x008fca00000000ff */
[----:B------:R-:W-:-:S07]  /*2d40*/  IMAD R88, R57, R90, RZ ;  /* 0x0000005a39587224 */ /* 0x000fce00078e02ff */
.L_x_72:
[----:B------:R-:W-:Y:S05]  /*2d50*/  BSYNC B1 ;  /* 0x0000000000017941 */ /* 0x000fea0003800000 */
.L_x_71:
[----:B------:R-:W-:Y:S01]  /*2d60*/  @!P5 IMAD R73, R73, R89, R88 ;  /* 0x000000594949d224 */ /* 0x000fe200078e0258 */
[----:B------:R-:W-:Y:S04]  /*2d70*/  BSSY B1, `(.L_x_73) ;  /* 0x0000006000017945 */ /* 0x000fe80003800000 */
[----:B------:R0:W-:Y:S01]  /*2d80*/  @!P5 STG.E.U8 desc[UR36][R94.64+0x21], R73 ;  /* 0x000021495e00d986 */ /* 0x0001e2000c101124 */
[----:B------:R-:W-:Y:S05]  /*2d90*/  @P2 BRA `(.L_x_74) ;  /* 0x00000000000c2947 */ /* 0x000fea0003800000 */
[----:B--2---:R-:W3:Y:S02]  /*2da0*/  LDG.E.U8 R91, desc[UR36][R100.64+0x20] ;  /* 0x00002024645b7981 */ /* 0x004ee4000c1e1100 */
[----:B---3--:R-:W-:-:S05]  /*2db0*/  PRMT R57, R91, 0x8880, RZ ;  /* 0x000088805b397816 */ /* 0x008fca00000000ff */
[----:B------:R-:W-:-:S07]  /*2dc0*/  IMAD R88, R57, R90, RZ ;  /* 0x0000005a39587224 */ /* 0x000fce00078e02ff */
.L_x_74:
[----:B------:R-:W-:Y:S05]  /*2dd0*/  BSYNC B1 ;  /* 0x0000000000017941 */ /* 0x000fea0003800000 */
.L_x_73:
        /* <DEDUP_REMOVED lines=11> */
.L_x_76:
[----:B------:R-:W-:Y:S05]  /*2e90*/  BSYNC B1 ;  /* 0x0000000000017941 */ /* 0x000fea0003800000 */
.L_x_75:
[----:B------:R-:W-:Y:S01]  /*2ea0*/  @!P4 IMAD R75, R75, R89, R88 ;  /* 0x000000594b4bc224 */ /* 0x000fe200078e0258 */
[----:B------:R-:W-:Y:S04]  /*2eb0*/  BSSY B1, `(.L_x_77) ;  /* 0x0000006000017945 */ /* 0x000fe80003800000 */
[----:B------:R0:W-:Y:S01]  /*2ec0*/  @!P4 STG.E.U8 desc[UR36][R6.64+0x21], R75 ;  /* 0x0000214b0600c986 */ /* 0x0001e2000c101124 */
[----:B------:R-:W-:Y:S05]  /*2ed0*/  @P3 BRA `(.L_x_78) ;  /* 0x00000000000c3947 */ /* 0x000fea0003800000 */
[----:B--2---:R-:W3:Y:S02]  /*2ee0*/  LDG.E.U8 R91, desc[UR36][R96.64+0x28] ;  /* 0x00002824605b7981 */ /* 0x004ee4000c1e1100 */
[----:B---3--:R-:W-:-:S05]  /*2ef0*/  PRMT R57, R91, 0x8880, RZ ;  /* 0x000088805b397816 */ /* 0x008fca00000000ff */
[----:B------:R-:W-:-:S07]  /*2f00*/  IMAD R88, R57, R90, RZ ;  /* 0x0000005a39587224 */ /* 0x000fce00078e02ff */
.L_x_78:
[----:B------:R-:W-:Y:S05]  /*2f10*/  BSYNC B1 ;  /* 0x0000000000017941 */ /* 0x000fea0003800000 */
.L_x_77:
[----:B---3--:R-:W-:Y:S01]  /*2f20*/  @!P3 IMAD R57, R76, R89, R88 ;  /* 0x000000594c39b224 */ /* 0x008fe200078e0258 */
[----:B------:R-:W-:Y:S04]  /*2f30*/  BSSY B1, `(.L_x_79) ;  /* 0x0000006000017945 */ /* 0x000fe80003800000 */
[----:B------:R3:W-:Y:S01]  /*2f40*/  @!P3 STG.E.U8 desc[UR36][R94.64+0x28], R57 ;  /* 0x000028395e00b986 */ /* 0x0007e2000c101124 */
[----:B------:R-:W-:Y:S05]  /*2f50*/  @P5 BRA `(.L_x_80) ;  /* 0x00000000000c5947 */ /* 0x000fea0003800000 */
[----:B--2---:R-:W3:Y:S02]  /*2f60*/  LDG.E.U8 R91, desc[UR36][R96.64+0x29] ;  /* 0x00002924605b7981 */ /* 0x004ee4000c1e1100 */
[----:B---3--:R-:W-:-:S05]  /*2f70*/  PRMT R57, R91, 0x8880, RZ ;  /* 0x000088805b397816 */ /* 0x008fca00000000ff */
[----:B------:R-:W-:-:S07]  /*2f80*/  IMAD R88, R57, R90, RZ ;  /* 0x0000005a39587224 */ /* 0x000fce00078e02ff */
.L_x_80:
[----:B------:R-:W-:Y:S05]  /*2f90*/  BSYNC B1 ;  /* 0x0000000000017941 */ /* 0x000fea0003800000 */
.L_x_79:
[----:B------:R-:W-:Y:S01]  /*2fa0*/  @!P5 IMAD R77, R77, R89, R88 ;  /* 0x000000594d4dd224 */ /* 0x000fe200078e0258 */
[----:B------:R-:W-:Y:S04]  /*2fb0*/  BSSY B1, `(.L_x_81) ;  /* 0x0000006000017945 */ /* 0x000fe80003800000 */
[----:B------:R0:W-:Y:S01]  /*2fc0*/  @!P5 STG.E.U8 desc[UR36][R94.64+0x29], R77 ;  /* 0x0000294d5e00d986 */ /* 0x0001e2000c101124 */
[----:B------:R-:W-:Y:S05]  /*2fd0*/  @P2 BRA `(.L_x_82) ;  /* 0x00000000000c2947 */ /* 0x000fea0003800000 */
[----:B--2---:R-:W3:Y:S02]  /*2fe0*/  LDG.E.U8 R91, desc[UR36][R100.64+0x28] ;  /* 0x00002824645b7981 */ /* 0x004ee4000c1e1100 */
[----:B---3--:R-:W-:-:S05]  /*2ff0*/  PRMT R57, R91, 0x8880, RZ ;  /* 0x000088805b397816 */ /* 0x008fca00000000ff */
[----:B------:R-:W-:-:S07]  /*3000*/  IMAD R88, R57, R90, RZ ;  /* 0x0000005a39587224 */ /* 0x000fce00078e02ff */
.L_x_82:
[----:B------:R-:W-:Y:S05]  /*3010*/  BSYNC B1 ;  /* 0x0000000000017941 */ /* 0x000fea0003800000 */
.L_x_81:
        /* <DEDUP_REMOVED lines=11> */
.L_x_84:
[----:B------:R-:W-:Y:S05]  /*30d0*/  BSYNC B1 ;  /* 0x0000000000017941 */ /* 0x000fea0003800000 */
.L_x_83:
[----:B------:R-:W-:Y:S01]  /*30e0*/  @!P4 IMAD R79, R79, R89, R88 ;  /* 0x000000594f4fc224 */ /* 0x000fe200078e0258 */
[----:B------:R-:W-:Y:S04]  /*30f0*/  BSSY B1, `(.L_x_85) ;  /* 0x0000006000017945 */ /* 0x000fe80003800000 */
[----:B------:R0:W-:Y:S01]  /*3100*/  @!P4 STG.E.U8 desc[UR36][R6.64+0x29], R79 ;  /* 0x0000294f0600c986 */ /* 0x0001e2000c101124 */
[----:B------:R-:W-:Y:S05]  /*3110*/  @P3 BRA `(.L_x_86) ;  /* 0x00000000000c3947 */ /* 0x000fea0003800000 */
[----:B--2---:R-:W3:Y:S02]  /*3120*/  LDG.E.U8 R91, desc[UR36][R96.64+0x30] ;  /* 0x00003024605b7981 */ /* 0x004ee4000c1e1100 */
[----:B---3--:R-:W-:-:S05]  /*3130*/  PRMT R57, R91, 0x8880, RZ ;  /* 0x000088805b397816 */ /* 0x008fca00000000ff */
[----:B------:R-:W-:-:S07]  /*3140*/  IMAD R88, R57, R90, RZ ;  /* 0x0000005a39587224 */ /* 0x000fce00078e02ff */
.L_x_86:
[----:B------:R-:W-:Y:S05]  /*3150*/  BSYNC B1 ;  /* 0x0000000000017941 */ /* 0x000fea0003800000 */
.L_x_85:
[----:B---3--:R-:W-:Y:S01]  /*3160*/  @!P3 IMAD R57, R80, R89, R88 ;  /* 0x000000595039b224 */ /* 0x008fe200078e0258 */
[----:B------:R-:W-:Y:S04]  /*3170*/  BSSY B1, `(.L_x_87) ;  /* 0x0000006000017945 */ /* 0x000fe80003800000 */
[----:B------:R3:W-:Y:S01]  /*3180*/  @!P3 STG.E.U8 desc[UR36][R94.64+0x30], R57 ;  /* 0x000030395e00b986 */ /* 0x0007e2000c101124 */
[----:B------:R-:W-:Y:S05]  /*3190*/  @P5 BRA `(.L_x_88) ;  /* 0x00000000000c5947 */ /* 0x000fea0003800000 */
[----:B--2---:R-:W3:Y:S02]  /*31a0*/  LDG.E.U8 R91, desc[UR36][R96.64+0x31] ;  /* 0x00003124605b7981 */ /* 0x004ee4000c1e1100 */
[----:B---3--:R-:W-:-:S05]  /*31b0*/  PRMT R57, R91, 0x8880, RZ ;  /* 0x000088805b397816 */ /* 0x008fca00000000ff */
[----:B------:R-:W-:-:S07]  /*31c0*/  IMAD R88, R57, R90, RZ ;  /* 0x0000005a39587224 */ /* 0x000fce00078e02ff */
.L_x_88:
[----:B------:R-:W-:Y:S05]  /*31d0*/  BSYNC B1 ;  /* 0x0000000000017941 */ /* 0x000fea0003800000 */
.L_x_87:
[----:B------:R-:W-:Y:S01]  /*31e0*/  @!P5 IMAD R81, R81, R89, R88 ;  /* 0x000000595151d224 */ /* 0x000fe200078e0258 */
[----:B------:R-:W-:Y:S04]  /*31f0*/  BSSY B1, `(.L_x_89) ;  /* 0x0000006000017945 */ /* 0x000fe80003800000 */
[----:B------:R0:W-:Y:S01]  /*3200*/  @!P5 STG.E.U8 desc[UR36][R94.64+0x31], R81 ;  /* 0x000031515e00d986 */ /* 0x0001e2000c101124 */
[----:B------:R-:W-:Y:S05]  /*3210*/  @P2 BRA `(.L_x_90) ;  /* 0x00000000000c2947 */ /* 0x000fea0003800000 */
[----:B--2---:R-:W3:Y:S02]  /*3220*/  LDG.E.U8 R91, desc[UR36][R100.64+0x30] ;  /* 0x00003024645b7981 */ /* 0x004ee4000c1e1100 */
[----:B---3--:R-:W-:-:S05]  /*3230*/  PRMT R57, R91, 0x8880, RZ ;  /* 0x000088805b397816 */ /* 0x008fca00000000ff */
[----:B------:R-:W-:-:S07]  /*3240*/  IMAD R88, R57, R90, RZ ;  /* 0x0000005a39587224 */ /* 0x000fce00078e02ff */
.L_x_90:
[----:B------:R-:W-:Y:S05]  /*3250*/  BSYNC B1 ;  /* 0x0000000000017941 */ /* 0x000fea0003800000 */
.L_x_89:
[C---:B------:R-:W-:Y:S01]  /*3260*/  ISETP.LT.OR P4, PT, R3.reuse, 0x32, !P1 ;  /* 0x000000320300780c */ /* 0x040fe20004f81670 */
[----:B---3--:R-:W-:Y:S01]  /*3270*/  @!P2 IMAD R57, R82, R89, R88 ;  /* 0x000000595239a224 */ /* 0x008fe200078e0258 */
[----:B------:R-:W-:Y:S01]  /*3280*/  BSSY B1, `(.L_x_91) ;  /* 0x000000b000017945 */ /* 0x000fe20003800000 */
[----:B------:R-:W-:Y:S02]  /*3290*/  ISETP.LT.OR P3, PT, R3, 0x39, !P0 ;  /* 0x000000390300780c */ /* 0x000fe40004761670 */
[----:B------:R-:W-:Y:S01]  /*32a0*/  IADD3 R107, P5, R107, 0x80, RZ ;  /* 0x000000806b6b7810 */ /* 0x000fe20007fbe0ff */
[----:B------:R3:W-:Y:S01]  /*32b0*/  @!P2 STG.E.U8 desc[UR36][R6.64+0x30], R57 ;  /* 0x000030390600a986 */ /* 0x0007e2000c101124 */
[C---:B------:R-:W-:Y:S02]  /*32c0*/  ISETP.LT.OR P2, PT, R3.reuse, 0x39, !P1 ;  /* 0x000000390300780c */ /* 0x040fe40004f41670 */
[C---:B------:R-:W-:Y:S02]  /*32d0*/  ISETP.LT.OR P0, PT, R3.reuse, 0x3a, !P0 ;  /* 0x0000003a0300780c */ /* 0x040fe40004701670 */
[----:B------:R-:W-:-:S02]  /*32e0*/  ISETP.LT.OR P1, PT, R3, 0x3a, !P1 ;  /* 0x0000003a0300780c */ /* 0x000fc40004f21670 */
[----:B------:R-:W-:Y:S11]  /*32f0*/  @P4 BRA `(.L_x_92) ;  /* 0x00000000000c4947 */ /* 0x000ff60003800000 */
[----:B--2---:R-:W3:Y:S02]  /*3300*/  LDG.E.U8 R91, desc[UR36][R100.64+0x31] ;  /* 0x00003124645b7981 */ /* 0x004ee4000c1e1100 */
[----:B---3--:R-:W-:-:S05]  /*3310*/  PRMT R57, R91, 0x8880, RZ ;  /* 0x000088805b397816 */ /* 0x008fca00000000ff */
[----:B------:R-:W-:-:S07]  /*3320*/  IMAD R88, R57, R90, RZ ;  /* 0x0000005a39587224 */ /* 0x000fce00078e02ff */
.L_x_92:
[----:B------:R-:W-:Y:S05]  /*3330*/  BSYNC B1 ;  /* 0x0000000000017941 */ /* 0x000fea0003800000 */
.L_x_91:
[----:B------:R-:W-:Y:S01]  /*3340*/  @!P4 IMAD R83, R83, R89, R88 ;  /* 0x000000595353c224 */ /* 0x000fe200078e0258 */
[----:B------:R-:W-:Y:S04]  /*3350*/  BSSY B1, `(.L_x_93) ;  /* 0x0000006000017945 */ /* 0x000fe80003800000 */
[----:B------:R0:W-:Y:S01]  /*3360*/  @!P4 STG.E.U8 desc[UR36][R6.64+0x31], R83 ;  /* 0x000031530600c986 */ /* 0x0001e2000c101124 */
[----:B------:R-:W-:Y:S05]  /*3370*/  @P3 BRA `(.L_x_94) ;  /* 0x00000000000c3947 */ /* 0x000fea0003800000 */
[----:B--2---:R-:W3:Y:S02]  /*3380*/  LDG.E.U8 R91, desc[UR36][R96.64+0x38] ;  /* 0x00003824605b7981 */ /* 0x004ee4000c1e1100 */
[----:B---3--:R-:W-:-:S05]  /*3390*/  PRMT R57, R91, 0x8880, RZ ;  /* 0x000088805b397816 */ /* 0x008fca00000000ff */
[----:B------:R-:W-:-:S07]  /*33a0*/  IMAD R88, R57, R90, RZ ;  /* 0x0000005a39587224 */ /* 0x000fce00078e02ff */
.L_x_94:
[----:B------:R-:W-:Y:S05]  /*33b0*/  BSYNC B1 ;  /* 0x0000000000017941 */ /* 0x000fea0003800000 */
.L_x_93:
[----:B---3--:R-:W-:Y:S01]  /*33c0*/  @!P3 IMAD R57, R84, R89, R88 ;  /* 0x000000595439b224 */ /* 0x008fe200078e0258 */
[----:B------:R-:W-:Y:S01]  /*33d0*/  BSSY B1, `(.L_x_95) ;  /* 0x0000007000017945 */ /* 0x000fe20003800000 */
[----:B----4-:R-:W-:-:S03]  /*33e0*/  IMAD.X R59, RZ, RZ, R5, P5 ;  /* 0x000000ffff3b7224 */ /* 0x010fc600028e0605 */
[----:B------:R3:W-:Y:S01]  /*33f0*/  @!P3 STG.E.U8 desc[UR36][R94.64+0x38], R57 ;  /* 0x000038395e00b986 */ /* 0x0007e2000c101124 */
[----:B------:R-:W-:Y:S05]  /*3400*/  @P0 BRA `(.L_x_96) ;  /* 0x00000000000c0947 */ /* 0x000fea0003800000 */
[----:B--2---:R-:W2:Y:S02]  /*3410*/  LDG.E.U8 R91, desc[UR36][R96.64+0x39] ;  /* 0x00003924605b7981 */ /* 0x004ea4000c1e1100 */
[----:B--2---:R-:W-:-:S05]  /*3420*/  PRMT R5, R91, 0x8880, RZ ;  /* 0x000088805b057816 */ /* 0x004fca00000000ff */
[----:B------:R-:W-:-:S07]  /*3430*/  IMAD R88, R5, R90, RZ ;  /* 0x0000005a05587224 */ /* 0x000fce00078e02ff */
.L_x_96:
[----:B------:R-:W-:Y:S05]  /*3440*/  BSYNC B1 ;  /* 0x0000000000017941 */ /* 0x000fea0003800000 */
.L_x_95:
[----:B------:R-:W-:Y:S01]  /*3450*/  @!P0 IMAD R85, R85, R89, R88 ;  /* 0x0000005955558224 */ /* 0x000fe200078e0258 */
[----:B------:R-:W-:Y:S01]  /*3460*/  BSSY B1, `(.L_x_97) ;  /* 0x0000007000017945 */ /* 0x000fe20003800000 */
[----:B------:R-:W-:-:S03]  /*3470*/  IMAD R4, R59, R92, RZ ;  /* 0x0000005c3b047224 */ /* 0x000fc600078e02ff */
[----:B------:R4:W-:Y:S01]  /*3480*/  @!P0 STG.E.U8 desc[UR36][R94.64+0x39], R85 ;  /* 0x000039555e008986 */ /* 0x0009e2000c101124 */
[----:B------:R-:W-:Y:S05]  /*3490*/  @P2 BRA `(.L_x_98) ;  /* 0x00000000000c2947 */ /* 0x000fea0003800000 */
[----:B--2---:R-:W2:Y:S02]  /*34a0*/  LDG.E.U8 R91, desc[UR36][R100.64+0x38] ;  /* 0x00003824645b7981 */ /* 0x004ea4000c1e1100 */
[----:B--2---:R-:W-:-:S05]  /*34b0*/  PRMT R5, R91, 0x8880, RZ ;  /* 0x000088805b057816 */ /* 0x004fca00000000ff */
[----:B------:R-:W-:-:S07]  /*34c0*/  IMAD R88, R5, R90, RZ ;  /* 0x0000005a05587224 */ /* 0x000fce00078e02ff */
.L_x_98:
[----:B------:R-:W-:Y:S05]  /*34d0*/  BSYNC B1 ;  /* 0x0000000000017941 */ /* 0x000fea0003800000 */
.L_x_97:
[----:B------:R-:W-:Y:S01]  /*34e0*/  @!P2 IMAD R5, R86, R89, R88 ;  /* 0x000000595605a224 */ /* 0x000fe200078e0258 */
[----:B------:R-:W-:Y:S01]  /*34f0*/  BSSY B1, `(.L_x_99) ;  /* 0x0000009000017945 */ /* 0x000fe20003800000 */
[C---:B---3--:R-:W-:Y:S02]  /*3500*/  IMAD R57, R107.reuse, R93, R4 ;  /* 0x0000005d6b397224 */ /* 0x048fe400078e0204 */
[CC--:B------:R-:W-:Y:S01]  /*3510*/  IMAD.WIDE.U32 R98, R107.reuse, R92.reuse, R98 ;  /* 0x0000005c6b627225 */ /* 0x0c0fe200078e0062 */
[----:B------:R3:W-:Y:S03]  /*3520*/  @!P2 STG.E.U8 desc[UR36][R6.64+0x38], R5 ;  /* 0x000038050600a986 */ /* 0x0007e6000c101124 */
[----:B------:R-:W-:Y:S01]  /*3530*/  IMAD.WIDE.U32 R92, R107, R92, R20 ;  /* 0x0000005c6b5c7225 */ /* 0x000fe200078e0014 */
[----:B------:R-:W-:Y:S06]  /*3540*/  @P1 BRA `(.L_x_100) ;  /* 0x00000000000c1947 */ /* 0x000fec0003800000 */
[----:B--2---:R-:W3:Y:S02]  /*3550*/  LDG.E.U8 R91, desc[UR36][R100.64+0x39] ;  /* 0x00003924645b7981 */ /* 0x004ee4000c1e1100 */
[----:B---3--:R-:W-:-:S05]  /*3560*/  PRMT R5, R91, 0x8880, RZ ;  /* 0x000088805b057816 */ /* 0x008fca00000000ff */
[----:B------:R-:W-:-:S07]  /*3570*/  IMAD R88, R5, R90, RZ ;  /* 0x0000005a05587224 */ /* 0x000fce00078e02ff */
.L_x_100:
[----:B------:R-:W-:Y:S05]  /*3580*/  BSYNC B1 ;  /* 0x0000000000017941 */ /* 0x000fea0003800000 */
.L_x_99:
[----:B------:R-:W-:Y:S01]  /*3590*/  @!P1 IMAD R87, R87, R89, R88 ;  /* 0x0000005957579224 */ /* 0x000fe200078e0258 */
[----:B------:R-:W-:Y:S01]  /*35a0*/  ISETP.GE.AND P2, PT, R102, 0x81, PT ;  /* 0x000000816600780c */ /* 0x000fe20003f46270 */
[----:B------:R-:W-:Y:S01]  /*35b0*/  BSSY B1, `(.L_x_101) ;  /* 0x000000c000017945 */ /* 0x000fe20003800000 */
[----:B------:R-:W-:Y:S02]  /*35c0*/  IADD3 R4, P5, R92, R12, RZ ;  /* 0x0000000c5c047210 */ /* 0x000fe40007fbe0ff */
[----:B------:R0:W-:Y:S01]  /*35d0*/  @!P1 STG.E.U8 desc[UR36][R6.64+0x39], R87 ;  /* 0x0000395706009986 */ /* 0x0001e2000c101124 */
[----:B------:R-:W-:Y:S02]  /*35e0*/  ISETP.LT.OR P1, PT, R3, 0x1, !P2 ;  /* 0x000000010300780c */ /* 0x000fe40005721670 */
[----:B---3--:R-:W-:Y:S02]  /*35f0*/  IADD3.X R5, R13, R93, R57, P5, !PT ;  /* 0x0000005d0d057210 */ /* 0x008fe40002ffe439 */
[----:B------:R-:W-:-:S02]  /*3600*/  ISETP.GE.AND P0, PT, R102, 0x89, PT ;  /* 0x000000896600780c */ /* 0x000fc40003f06270 */
[----:B------:R-:W-:Y:S02]  /*3610*/  IADD3 R12, P4, P3, R14, R12, R98 ;  /* 0x0000000c0e0c7210 */ /* 0x000fe40007b9e062 */
[----:B------:R-:W-:-:S05]  /*3620*/  ISETP.LT.OR P5, PT, R3, 0x2, !P2 ;  /* 0x000000020300780c */ /* 0x000fca00057a1670 */
[----:B0-----:R-:W-:Y:S08]  /*3630*/  @P1 BRA `(.L_x_102) ;  /* 0x00000000000c1947 */ /* 0x001ff00003800000 */
[----:B--2---:R-:W2:Y:S02]  /*3640*/  LDG.E.U8 R91, desc[UR36][R4.64] ;  /* 0x00000024045b7981 */ /* 0x004ea4000c1e1100 */
[----:B--2---:R-:W-:-:S05]  /*3650*/  PRMT R7, R91, 0x8880, RZ ;  /* 0x000088805b077816 */ /* 0x004fca00000000ff */
[----:B------:R-:W-:-:S07]  /*3660*/  IMAD R88, R7, R90, RZ ;  /* 0x0000005a07587224 */ /* 0x000fce00078e02ff */
.L_x_102:
[----:B------:R-:W-:Y:S05]  /*3670*/  BSYNC B1 ;  /* 0x0000000000017941 */ /* 0x000fea0003800000 */
.L_x_101:
[----:B------:R-:W-:Y:S01]  /*3680*/  @!P1 IMAD R7, R24, R89, R88 ;  /* 0x0000005918079224 */ /* 0x000fe200078e0258 */
[----:B------:R-:W-:Y:S01]  /*3690*/  BSSY B1, `(.L_x_103) ;  /* 0x0000007000017945 */ /* 0x000fe20003800000 */
[----:B------:R-:W-:-:S03]  /*36a0*/  IMAD.IADD R98, R57, 0x1, R99 ;  /* 0x0000000139627824 */ /* 0x000fc600078e0263 */
[----:B------:R0:W-:Y:S01]  /*36b0*/  @!P1 STG.E.U8 desc[UR36][R8.64], R7 ;  /* 0x0000000708009986 */ /* 0x0001e2000c101124 */
[----:B------:R-:W-:Y:S05]  /*36c0*/  @P5 BRA `(.L_x_104) ;  /* 0x00000000000c5947 */ /* 0x000fea0003800000 */
[----:B--2---:R-:W0:Y:S02]  /*36d0*/  LDG.E.U8 R91, desc[UR36][R4.64+0x1] ;  /* 0x00000124045b7981 */ /* 0x004e24000c1e1100 */
[----:B0-----:R-:W-:-:S05]  /*36e0*/  PRMT R7, R91, 0x8880, RZ ;  /* 0x000088805b077816 */ /* 0x001fca00000000ff */
[----:B------:R-:W-:-:S07]  /*36f0*/  IMAD R88, R7, R90, RZ ;  /* 0x0000005a07587224 */ /* 0x000fce00078e02ff */
.L_x_104:
[----:B------:R-:W-:Y:S05]  /*3700*/  BSYNC B1 ;  /* 0x0000000000017941 */ /* 0x000fea0003800000 */
.L_x_103:
[----:B------:R-:W-:Y:S01]  /*3710*/  ISETP.LT.OR P1, PT, R3, 0x1, !P0 ;  /* 0x000000010300780c */ /* 0x000fe20004721670 */
[----:B------:R-:W-:Y:S01]  /*3720*/  @!P5 IMAD R25, R25, R89, R88 ;  /* 0x000000591919d224 */ /* 0x000fe200078e0258 */
[----:B------:R-:W-:Y:S01]  /*3730*/  BSSY B1, `(.L_x_105) ;  /* 0x000000a000017945 */ /* 0x000fe20003800000 */
[----:B------:R-:W-:Y:S02]  /*3740*/  IADD3.X R13, R21, R13, R98, P4, P3 ;  /* 0x0000000d150d7210 */ /* 0x000fe400027e6462 */
[C---:B------:R-:W-:Y:S01]  /*3750*/  ISETP.LT.OR P4, PT, R3.reuse, 0x2, !P0 ;  /* 0x000000020300780c */ /* 0x040fe20004781670 */
[----:B------:R3:W-:Y:S01]  /*3760*/  @!P5 STG.E.U8 desc[UR36][R8.64+0x1], R25 ;  /* 0x000001190800d986 */ /* 0x0007e2000c101124 */
[C---:B------:R-:W-:Y:S02]  /*3770*/  ISETP.LT.OR P5, PT, R3.reuse, 0x9, !P2 ;  /* 0x000000090300780c */ /* 0x040fe400057a1670 */
[----:B------:R-:W-:-:S04]  /*3780*/  ISETP.LT.OR P3, PT, R3, 0xa, !P2 ;  /* 0x0000000a0300780c */ /* 0x000fc80005761670 */
[----:B------:R-:W-:Y:S09]  /*3790*/  @P1 BRA `(.L_x_106) ;  /* 0x00000000000c1947 */ /* 0x000ff20003800000 */
[----:B--2---:R-:W0:Y:S02]  /*37a0*/  LDG.E.U8 R91, desc[UR36][R12.64] ;  /* 0x000000240c5b7981 */ /* 0x004e24000c1e1100 */
[----:B0-----:R-:W-:-:S05]  /*37b0*/  PRMT R7, R91, 0x8880, RZ ;  /* 0x000088805b077816 */ /* 0x001fca00000000ff */
[----:B------:R-:W-:-:S07]  /*37c0*/  IMAD R88, R7, R90, RZ ;  /* 0x0000005a07587224 */ /* 0x000fce00078e02ff */
.L_x_106:
[----:B------:R-:W-:Y:S05]  /*37d0*/  BSYNC B1 ;  /* 0x0000000000017941 */ /* 0x000fea0003800000 */
.L_x_105:
[----:B0-----:R-:W-:Y:S01]  /*37e0*/  @!P1 IMAD R7, R26, R89, R88 ;  /* 0x000000591a079224 */ /* 0x001fe200078e0258 */
[----:B------:R-:W-:Y:S04]  /*37f0*/  BSSY B1, `(.L_x_107) ;  /* 0x0000006000017945 */ /* 0x000fe80003800000 */
[----:B------:R0:W-:Y:S01]  /*3800*/  @!P1 STG.E.U8 desc[UR36][R10.64], R7 ;  /* 0x000000070a009986 */ /* 0x0001e2000c101124 */
[----:B------:R-:W-:Y:S05]  /*3810*/  @P4 BRA `(.L_x_108) ;  /* 0x00000000000c4947 */ /* 0x000fea0003800000 */
[----:B--2---:R-:W0:Y:S02]  /*3820*/  LDG.E.U8 R91, desc[UR36][R12.64+0x1] ;  /* 0x000001240c5b7981 */ /* 0x004e24000c1e1100 */
[----:B0-----:R-:W-:-:S05]  /*3830*/  PRMT R7, R91, 0x8880, RZ ;  /* 0x000088805b077816 */ /* 0x001fca00000000ff */
[----:B------:R-:W-:-:S07]  /*3840*/  IMAD R88, R7, R90, RZ ;  /* 0x0000005a07587224 */ /* 0x000fce00078e02ff */
.L_x_108:
[----:B------:R-:W-:Y:S05]  /*3850*/  BSYNC B1 ;  /* 0x0000000000017941 */ /* 0x000fea0003800000 */
.L_x_107:
[----:B------:R-:W-:Y:S01]  /*3860*/  @!P4 IMAD R27, R27, R89, R88 ;  /* 0x000000591b1bc224 */ /* 0x000fe200078e0258 */
[----:B------:R-:W-:Y:S04]  /*3870*/  BSSY B1, `(.L_x_109) ;  /* 0x0000006000017945 */ /* 0x000fe80003800000 */
[----:B------:R0:W-:Y:S01]  /*3880*/  @!P4 STG.E.U8 desc[UR36][R10.64+0x1], R27 ;  /* 0x0000011b0a00c986 */ /* 0x0001e2000c101124 */
[----:B------:R-:W-:Y:S05]  /*3890*/  @P5 BRA `(.L_x_110) ;  /* 0x00000000000c5947 */ /* 0x000fea0003800000 */
[----:B--2---:R-:W0:Y:S02]  /*38a0*/  LDG.E.U8 R91, desc[UR36][R4.64+0x8] ;  /* 0x00000824045b7981 */ /* 0x004e24000c1e1100 */
[----:B0-----:R-:W-:-:S05]  /*38b0*/  PRMT R7, R91, 0x8880, RZ ;  /* 0x000088805b077816 */ /* 0x001fca00000000ff */
[----:B------:R-:W-:-:S07]  /*38c0*/  IMAD R88, R7, R90, RZ ;  /* 0x0000005a07587224 */ /* 0x000fce00078e02ff */
.L_x_110:
[----:B------:R-:W-:Y:S05]  /*38d0*/  BSYNC B1 ;  /* 0x0000000000017941 */ /* 0x000fea0003800000 */
.L_x_109:
[----:B0-----:R-:W-:Y:S01]  /*38e0*/  @!P5 IMAD R7, R28, R89, R88 ;  /* 0x000000591c07d224 */ /* 0x001fe200078e0258 */
[----:B------:R-:W-:Y:S04]  /*38f0*/  BSSY B1, `(.L_x_111) ;  /* 0x0000006000017945 */ /* 0x000fe80003800000 */
[----:B------:R0:W-:Y:S01]  /*3900*/  @!P5 STG.E.U8 desc[UR36][R8.64+0x8], R7 ;  /* 0x000008070800d986 */ /* 0x0001e2000c101124 */
[----:B------:R-:W-:Y:S05]  /*3910*/  @P3 BRA `(.L_x_112) ;  /* 0x00000000000c3947 */ /* 0x000fea0003800000 */
[----:B--2---:R-:W0:Y:S02]  /*3920*/  LDG.E.U8 R91, desc[UR36][R4.64+0x9] ;  /* 0x00000924045b7981 */ /* 0x004e24000c1e1100 */
[----:B0-----:R-:W-:-:S05]  /*3930*/  PRMT R7, R91, 0x8880, RZ ;  /* 0x000088805b077816 */ /* 0x001fca00000000ff */
[----:B------:R-:W-:-:S07]  /*3940*/  IMAD R88, R7, R90, RZ ;  /* 0x0000005a07587224 */ /* 0x000fce00078e02ff */
.L_x_112:
[----:B------:R-:W-:Y:S05]  /*3950*/  BSYNC B1 ;  /* 0x0000000000017941 */ /* 0x000fea0003800000 */
.L_x_111:
[----:B------:R-:W-:Y:S01]  /*3960*/  ISETP.LT.OR P5, PT, R3, 0x9, !P0 ;  /* 0x000000090300780c */ /* 0x000fe200047a1670 */
[----:B------:R-:W-:Y:S01]  /*3970*/  @!P3 IMAD R29, R29, R89, R88 ;  /* 0x000000591d1db224 */ /* 0x000fe200078e0258 */
[----:B------:R-:W-:Y:S01]  /*3980*/  BSSY B1, `(.L_x_113) ;  /* 0x0000009000017945 */ /* 0x000fe20003800000 */
[C---:B------:R-:W-:Y:S02]  /*3990*/  ISETP.LT.OR P4, PT, R3.reuse, 0xa, !P0 ;  /* 0x0000000a0300780c */ /* 0x040fe40004781670 */
[C---:B------:R-:W-:Y:S01]  /*39a0*/  ISETP.LT.OR P1, PT, R3.reuse, 0x12, !P2 ;  /* 0x000000120300780c */ /* 0x040fe20005721670 */
[----:B------:R0:W-:Y:S01]  /*39b0*/  @!P3 STG.E.U8 desc[UR36][R8.64+0x9], R29 ;  /* 0x0000091d0800b986 */ /* 0x0001e2000c101124 */
[----:B------:R-:W-:-:S06]  /*39c0*/  ISETP.LT.OR P3, PT, R3, 0x11, !P2 ;  /* 0x000000110300780c */ /* 0x000fcc0005761670 */
[----:B------:R-:W-:Y:S07]  /*39d0*/  @P5 BRA `(.L_x_114) ;  /* 0x00000000000c5947 */ /* 0x000fee0003800000 */
[----:B--2---:R-:W0:Y:S02]  /*39e0*/  LDG.E.U8 R91, desc[UR36][R12.64+0x8] ;  /* 0x000008240c5b7981 */ /* 0x004e24000c1e1100 */
[----:B0-----:R-:W-:-:S05]  /*39f0*/  PRMT R7, R91, 0x8880, RZ ;  /* 0x000088805b077816 */ /* 0x001fca00000000ff */
[----:B------:R-:W-:-:S07]  /*3a00*/  IMAD R88, R7, R90, RZ ;  /* 0x0000005a07587224 */ /* 0x000fce00078e02ff */
.L_x_114:
[----:B------:R-:W-:Y:S05]  /*3a10*/  BSYNC B1 ;  /* 0x0000000000017941 */ /* 0x000fea0003800000 */
.L_x_113:
[----:B0-----:R-:W-:Y:S01]  /*3a20*/  @!P5 IMAD R7, R30, R89, R88 ;  /* 0x000000591e07d224 */ /* 0x001fe200078e0258 */
[----:B------:R-:W-:Y:S04]  /*3a30*/  BSSY B1, `(.L_x_115) ;  /* 0x0000006000017945 */ /* 0x000fe80003800000 */
[----:B------:R0:W-:Y:S01]  /*3a40*/  @!P5 STG.E.U8 desc[UR36][R10.64+0x8], R7 ;  /* 0x000008070a00d986 */ /* 0x0001e2000c101124 */
[----:B------:R-:W-:Y:S05]  /*3a50*/  @P4 BRA `(.L_x_116) ;  /* 0x00000000000c4947 */ /* 0x000fea0003800000 */
[----:B--2---:R-:W0:Y:S02]  /*3a60*/  LDG.E.U8 R91, desc[UR36][R12.64+0x9] ;  /* 0x000009240c5b7981 */ /* 0x004e24000c1e1100 */
[----:B0-----:R-:W-:-:S05]  /*3a70*/  PRMT R7, R91, 0x8880, RZ ;  /* 0x000088805b077816 */ /* 0x001fca00000000ff */
[----:B------:R-:W-:-:S07]  /*3a80*/  IMAD R88, R7, R90, RZ ;  /* 0x0000005a07587224 */ /* 0x000fce00078e02ff */
.L_x_116:
[----:B------:R-:W-:Y:S05]  /*3a90*/  BSYNC B1 ;  /* 0x0000000000017941 */ /* 0x000fea0003800000 */
.L_x_115:
[----:B------:R-:W-:Y:S01]  /*3aa0*/  @!P4 IMAD R31, R31, R89, R88 ;  /* 0x000000591f1fc224 */ /* 0x000fe200078e0258 */
[----:B------:R-:W-:Y:S04]  /*3ab0*/  BSSY B1, `(.L_x_117) ;  /* 0x0000006000017945 */ /* 0x000fe80003800000 */
[----:B------:R0:W-:Y:S01]  /*3ac0*/  @!P4 STG.E.U8 desc[UR36][R10.64+0x9], R31 ;  /* 0x0000091f0a00c986 */ /* 0x0001e2000c101124 */
[----:B------:R-:W-:Y:S05]  /*3ad0*/  @P3 BRA `(.L_x_118) ;  /* 0x00000000000c3947 */ /* 0x000fea0003800000 */
[----:B--2---:R-:W0:Y:S02]  /*3ae0*/  LDG.E.U8 R91, desc[UR36][R4.64+0x10] ;  /* 0x00001024045b7981 */ /* 0x004e24000c1e1100 */
[----:B0-----:R-:W-:-:S05]  /*3af0*/  PRMT R7, R91, 0x8880, RZ ;  /* 0x000088805b077816 */ /* 0x001fca00000000ff */
[----:B------:R-:W-:-:S07]  /*3b00*/  IMAD R88, R7, R90, RZ ;  /* 0x0000005a07587224 */ /* 0x000fce00078e02ff */
.L_x_118:
[----:B------:R-:W-:Y:S05]  /*3b10*/  BSYNC B1 ;  /* 0x0000000000017941 */ /* 0x000fea0003800000 */
.L_x_117:
[----:B0-----:R-:W-:Y:S01]  /*3b20*/  @!P3 IMAD R7, R32, R89, R88 ;  /* 0x000000592007b224 */ /* 0x001fe200078e0258 */
[----:B------:R-:W-:Y:S04]  /*3b30*/  BSSY B1, `(.L_x_119) ;  /* 0x0000006000017945 */ /* 0x000fe80003800000 */
[----:B------:R0:W-:Y:S01]  /*3b40*/  @!P3 STG.E.U8 desc[UR36][R8.64+0x10], R7 ;  /* 0x000010070800b986 */ /* 0x0001e2000c101124 */
[----:B------:R-:W-:Y:S05]  /*3b50*/  @P1 BRA `(.L_x_120) ;  /* 0x00000000000c1947 */ /* 0x000fea0003800000 */
[----:B--2---:R-:W0:Y:S02]  /*3b60*/  LDG.E.U8 R91, desc[UR36][R4.64+0x11] ;  /* 0x00001124045b7981 */ /* 0x004e24000c1e1100 */
[----:B0-----:R-:W-:-:S05]  /*3b70*/  PRMT R7, R91, 0x8880, RZ ;  /* 0x000088805b077816 */ /* 0x001fca00000000ff */
[----:B------:R-:W-:-:S07]  /*3b80*/  IMAD R88, R7, R90, RZ ;  /* 0x0000005a07587224 */ /* 0x000fce00078e02ff */
.L_x_120:
[----:B------:R-:W-:Y:S05]  /*3b90*/  BSYNC B1 ;  /* 0x0000000000017941 */ /* 0x000fea0003800000 */
.L_x_119:
        /* <DEDUP_REMOVED lines=11> */
.L_x_122:
[----:B------:R-:W-:Y:S05]  /*3c50*/  BSYNC B1 ;  /* 0x0000000000017941 */ /* 0x000fea0003800000 */
.L_x_121:
[----:B0-----:R-:W-:Y:S01]  /*3c60*/  @!P4 IMAD R7, R34, R89, R88 ;  /* 0x000000592207c224 */ /* 0x001fe200078e0258 */
[----:B------:R-:W-:Y:S04]  /*3c70*/  BSSY B1, `(.L_x_123) ;  /* 0x0000006000017945 */ /* 0x000fe80003800000 */
[----:B------:R0:W-:Y:S01]  /*3c80*/  @!P4 STG.E.U8 desc[UR36][R10.64+0x10], R7 ;  /* 0x000010070a00c986 */ /* 0x0001e2000c101124 */
[----:B------:R-:W-:Y:S05]  /*3c90*/  @P3 BRA `(.L_x_124) ;  /* 0x00000000000c3947 */ /* 0x000fea0003800000 */
[----:B--2---:R-:W0:Y:S02]  /*3ca0*/  LDG.E.U8 R91, desc[UR36][R12.64+0x11] ;  /* 0x000011240c5b7981 */ /* 0x004e24000c1e1100 */
[----:B0-----:R-:W-:-:S05]  /*3cb0*/  PRMT R7, R91, 0x8880, RZ ;  /* 0x000088805b077816 */ /* 0x001fca00000000ff */
[----:B------:R-:W-:-:S07]  /*3cc0*/  IMAD R88, R7, R90, RZ ;  /* 0x0000005a07587224 */ /* 0x000fce00078e02ff */
.L_x_124:
[----:B------:R-:W-:Y:S05]  /*3cd0*/  BSYNC B1 ;  /* 0x0000000000017941 */ /* 0x000fea0003800000 */
.L_x_123:
[----:B------:R-:W-:Y:S01]  /*3ce0*/  @!P3 IMAD R35, R35, R89, R88 ;  /* 0x000000592323b224 */ /* 0x000fe200078e0258 */
[----:B------:R-:W-:Y:S04]  /*3cf0*/  BSSY B1, `(.L_x_125) ;  /* 0x0000006000017945 */ /* 0x000fe80003800000 */
[----:B------:R0:W-:Y:S01]  /*3d00*/  @!P3 STG.E.U8 desc[UR36][R10.64+0x11], R35 ;  /* 0x000011230a00b986 */ /* 0x0001e2000c101124 */
[----:B------:R-:W-:Y:S05]  /*3d10*/  @P5 BRA `(.L_x_126) ;  /* 0x00000000000c5947 */ /* 0x000fea0003800000 */
[----:B--2---:R-:W0:Y:S02]  /*3d20*/  LDG.E.U8 R91, desc[UR36][R4.64+0x18] ;  /* 0x00001824045b7981 */ /* 0x004e24000c1e1100 */
[----:B0-----:R-:W-:-:S05]  /*3d30*/  PRMT R7, R91, 0x8880, RZ ;  /* 0x000088805b077816 */ /* 0x001fca00000000ff */
[----:B------:R-:W-:-:S07]  /*3d40*/  IMAD R88, R7, R90, RZ ;  /* 0x0000005a07587224 */ /* 0x000fce00078e02ff */
.L_x_126:
[----:B------:R-:W-:Y:S05]  /*3d50*/  BSYNC B1 ;  /* 0x0000000000017941 */ /* 0x000fea0003800000 */
.L_x_125:
[----:B0-----:R-:W-:Y:S01]  /*3d60*/  @!P5 IMAD R7, R36, R89, R88 ;  /* 0x000000592407d224 */ /* 0x001fe200078e0258 */
[----:B------:R-:W-:Y:S04]  /*3d70*/  BSSY B1, `(.L_x_127) ;  /* 0x0000006000017945 */ /* 0x000fe80003800000 */
[----:B------:R0:W-:Y:S01]  /*3d80*/  @!P5 STG.E.U8 desc[UR36][R8.64+0x18], R7 ;  /* 0x000018070800d986 */ /* 0x0001e2000c101124 */
[----:B------:R-:W-:Y:S05]  /*3d90*/  @P1 BRA `(.L_x_128) ;  /* 0x00000000000c1947 */ /* 0x000fea0003800000 */
[----:B--2---:R-:W0:Y:S02]  /*3da0*/  LDG.E.U8 R91, desc[UR36][R4.64+0x19] ;  /* 0x00001924045b7981 */ /* 0x004e24000c1e1100 */
[----:B0-----:R-:W-:-:S05]  /*3db0*/  PRMT R7, R91, 0x8880, RZ ;  /* 0x000088805b077816 */ /* 0x001fca00000000ff */
[----:B------:R-:W-:-:S07]  /*3dc0*/  IMAD R88, R7, R90, RZ ;  /* 0x0000005a07587224 */ /* 0x000fce00078e02ff */
.L_x_128:
[----:B------:R-:W-:Y:S05]  /*3dd0*/  BSYNC B1 ;  /* 0x0000000000017941 */ /* 0x000fea0003800000 */
.L_x_127:
        /* <DEDUP_REMOVED lines=11> */
.L_x_130:
[----:B------:R-:W-:Y:S05]  /*3e90*/  BSYNC B1 ;  /* 0x0000000000017941 */ /* 0x000fea0003800000 */
.L_x_129:
[----:B0-----:R-:W-:Y:S01]  /*3ea0*/  @!P4 IMAD R7, R38, R89, R88 ;  /* 0x000000592607c224 */ /* 0x001fe200078e0258 */
[----:B------:R-:W-:Y:S04]  /*3eb0*/  BSSY B1, `(.L_x_131) ;  /* 0x0000006000017945 */ /* 0x000fe80003800000 */
[----:B------:R0:W-:Y:S01]  /*3ec0*/  @!P4 STG.E.U8 desc[UR36][R10.64+0x18], R7 ;  /* 0x000018070a00c986 */ /* 0x0001e2000c101124 */
[----:B------:R-:W-:Y:S05]  /*3ed0*/  @P3 BRA `(.L_x_132) ;  /* 0x00000000000c3947 */ /* 0x000fea0003800000 */
[----:B--2---:R-:W0:Y:S02]  /*3ee0*/  LDG.E.U8 R91, desc[UR36][R12.64+0x19] ;  /* 0x000019240c5b7981 */ /* 0x004e24000c1e1100 */
[----:B0-----:R-:W-:-:S05]  /*3ef0*/  PRMT R7, R91, 0x8880, RZ ;  /* 0x000088805b077816 */ /* 0x001fca00000000ff */
[----:B------:R-:W-:-:S07]  /*3f00*/  IMAD R88, R7, R90, RZ ;  /* 0x0000005a07587224 */ /* 0x000fce00078e02ff */
.L_x_132:
[----:B------:R-:W-:Y:S05]  /*3f10*/  BSYNC B1 ;  /* 0x0000000000017941 */ /* 0x000fea0003800000 */
.L_x_131:
[----:B------:R-:W-:Y:S01]  /*3f20*/  @!P3 IMAD R39, R39, R89, R88 ;  /* 0x000000592727b224 */ /* 0x000fe200078e0258 */
[----:B------:R-:W-:Y:S04]  /*3f30*/  BSSY B1, `(.L_x_133) ;  /* 0x0000006000017945 */ /* 0x000fe80003800000 */
[----:B------:R0:W-:Y:S01]  /*3f40*/  @!P3 STG.E.U8 desc[UR36][R10.64+0x19], R39 ;  /* 0x000019270a00b986 */ /* 0x0001e2000c101124 */
[----:B------:R-:W-:Y:S05]  /*3f50*/  @P5 BRA `(.L_x_134) ;  /* 0x00000000000c5947 */ /* 0x000fea0003800000 */
[----:B--2---:R-:W0:Y:S02]  /*3f60*/  LDG.E.U8 R91, desc[UR36][R4.64+0x20] ;  /* 0x00002024045b7981 */ /* 0x004e24000c1e1100 */
[----:B0-----:R-:W-:-:S05]  /*3f70*/  PRMT R7, R91, 0x8880, RZ ;  /* 0x000088805b077816 */ /* 0x001fca00000000ff */
[----:B------:R-:W-:-:S07]  /*3f80*/  IMAD R88, R7, R90, RZ ;  /* 0x0000005a07587224 */ /* 0x000fce00078e02ff */
.L_x_134:
[----:B------:R-:W-:Y:S05]  /*3f90*/  BSYNC B1 ;  /* 0x0000000000017941 */ /* 0x000fea0003800000 */
.L_x_133:
[----:B0-----:R-:W-:Y:S01]  /*3fa0*/  @!P5 IMAD R7, R40, R89, R88 ;  /* 0x000000592807d224 */ /* 0x001fe200078e0258 */
[----:B------:R-:W-:Y:S04]  /*3fb0*/  BSSY B1, `(.L_x_135) ;  /* 0x0000006000017945 */ /* 0x000fe80003800000 */
[----:B------:R0:W-:Y:S01]  /*3fc0*/  @!P5 STG.E.U8 desc[UR36][R8.64+0x20], R7 ;  /* 0x000020070800d986 */ /* 0x0001e2000c101124 */
[----:B------:R-:W-:Y:S05]  /*3fd0*/  @P1 BRA `(.L_x_136) ;  /* 0x00000000000c1947 */ /* 0x000fea0003800000 */
[----:B--2---:R-:W0:Y:S02]  /*3fe0*/  LDG.E.U8 R91, desc[UR36][R4.64+0x21] ;  /* 0x00002124045b7981 */ /* 0x004e24000c1e1100 */
[----:B0-----:R-:W-:-:S05]  /*3ff0*/  PRMT R7, R91, 0x8880, RZ ;  /* 0x000088805b077816 */ /* 0x001fca00000000ff */
[----:B------:R-:W-:-:S07]  /*4000*/  IMAD R88, R7, R90, RZ ;  /* 0x0000005a07587224 */ /* 0x000fce00078e02ff */
.L_x_136:
[----:B------:R-:W-:Y:S05]  /*4010*/  BSYNC B1 ;  /* 0x0000000000017941 */ /* 0x000fea0003800000 */
.L_x_135:
        /* <DEDUP_REMOVED lines=11> */
.L_x_138:
[----:B------:R-:W-:Y:S05]  /*40d0*/  BSYNC B1 ;  /* 0x0000000000017941 */ /* 0x000fea0003800000 */
.L_x_137:
[----:B0-----:R-:W-:Y:S01]  /*40e0*/  @!P4 IMAD R7, R42, R89, R88 ;  /* 0x000000592a07c224 */ /* 0x001fe200078e0258 */
[----:B------:R-:W-:Y:S04]  /*40f0*/  BSSY B1, `(.L_x_139) ;  /* 0x0000006000017945 */ /* 0x000fe80003800000 */
[----:B------:R0:W-:Y:S01]  /*4100*/  @!P4 STG.E.U8 desc[UR36][R10.64+0x20], R7 ;  /* 0x000020070a00c986 */ /* 0x0001e2000c101124 */
[----:B------:R-:W-:Y:S05]  /*4110*/  @P3 BRA `(.L_x_140) ;  /* 0x00000000000c3947 */ /* 0x000fea0003800000 */
[----:B--2---:R-:W0:Y:S02]  /*4120*/  LDG.E.U8 R91, desc[UR36][R12.64+0x21] ;  /* 0x000021240c5b7981 */ /* 0x004e24000c1e1100 */
[----:B0-----:R-:W-:-:S05]  /*4130*/  PRMT R7, R91, 0x8880, RZ ;  /* 0x000088805b077816 */ /* 0x001fca00000000ff */
[----:B------:R-:W-:-:S07]  /*4140*/  IMAD R88, R7, R90, RZ ;  /* 0x0000005a07587224 */ /* 0x000fce00078e02ff */
.L_x_140:
[----:B------:R-:W-:Y:S05]  /*4150*/  BSYNC B1 ;  /* 0x0000000000017941 */ /* 0x000fea0003800000 */
.L_x_139:
[----:B------:R-:W-:Y:S01]  /*4160*/  @!P3 IMAD R43, R43, R89, R88 ;  /* 0x000000592b2bb224 */ /* 0x000fe200078e0258 */
[----:B------:R-:W-:Y:S04]  /*4170*/  BSSY B1, `(.L_x_141) ;  /* 0x0000006000017945 */ /* 0x000fe80003800000 */
[----:B------:R0:W-:Y:S01]  /*4180*/  @!P3 STG.E.U8 desc[UR36][R10.64+0x21], R43 ;  /* 0x0000212b0a00b986 */ /* 0x0001e2000c101124 */
[----:B------:R-:W-:Y:S05]  /*4190*/  @P5 BRA `(.L_x_142) ;  /* 0x00000000000c5947 */ /* 0x000fea0003800000 */
[----:B--2---:R-:W0:Y:S02]  /*41a0*/  LDG.E.U8 R91, desc[UR36][R4.64+0x28] ;  /* 0x00002824045b7981 */ /* 0x004e24000c1e1100 */
[----:B0-----:R-:W-:-:S05]  /*41b0*/  PRMT R7, R91, 0x8880, RZ ;  /* 0x000088805b077816 */ /* 0x001fca00000000ff */
[----:B------:R-:W-:-:S07]  /*41c0*/  IMAD R88, R7, R90, RZ ;  /* 0x0000005a07587224 */ /* 0x000fce00078e02ff */
.L_x_142:
[----:B------:R-:W-:Y:S05]  /*41d0*/  BSYNC B1 ;  /* 0x0000000000017941 */ /* 0x000fea0003800000 */
.L_x_141:
[----:B0-----:R-:W-:Y:S01]  /*41e0*/  @!P5 IMAD R7, R44, R89, R88 ;  /* 0x000000592c07d224 */ /* 0x001fe200078e0258 */
[----:B------:R-:W-:Y:S04]  /*41f0*/  BSSY B1, `(.L_x_143) ;  /* 0x0000006000017945 */ /* 0x000fe80003800000 */
[----:B------:R0:W-:Y:S01]  /*4200*/  @!P5 STG.E.U8 desc[UR36][R8.64+0x28], R7 ;  /* 0x000028070800d986 */ /* 0x0001e2000c101124 */
[----:B------:R-:W-:Y:S05]  /*4210*/  @P1 BRA `(.L_x_144) ;  /* 0x00000000000c1947 */ /* 0x000fea0003800000 */
[----:B--2---:R-:W0:Y:S02]  /*4220*/  LDG.E.U8 R91, desc[UR36][R4.64+0x29] ;  /* 0x00002924045b7981 */ /* 0x004e24000c1e1100 */
[----:B0-----:R-:W-:-:S05]  /*4230*/  PRMT R7, R91, 0x8880, RZ ;  /* 0x000088805b077816 */ /* 0x001fca00000000ff */
[----:B------:R-:W-:-:S07]  /*4240*/  IMAD R88, R7, R90, RZ ;  /* 0x0000005a07587224 */ /* 0x000fce00078e02ff */
.L_x_144:
[----:B------:R-:W-:Y:S05]  /*4250*/  BSYNC B1 ;  /* 0x0000000000017941 */ /* 0x000fea0003800000 */
.L_x_143:
        /* <DEDUP_REMOVED lines=11> */
.L_x_146:
[----:B------:R-:W-:Y:S05]  /*4310*/  BSYNC B1 ;  /* 0x0000000000017941 */ /* 0x000fea0003800000 */
.L_x_145:
[----:B0-----:R-:W-:Y:S01]  /*4320*/  @!P4 IMAD R7, R46, R89, R88 ;  /* 0x000000592e07c224 */ /* 0x001fe200078e0258 */
[----:B------:R-:W-:Y:S04]  /*4330*/  BSSY B1, `(.L_x_147) ;  /* 0x0000006000017945 */ /* 0x000fe80003800000 */
[----:B------:R0:W-:Y:S01]  /*4340*/  @!P4 STG.E.U8 desc[UR36][R10.64+0x28], R7 ;  /* 0x000028070a00c986 */ /* 0x0001e2000c101124 */
[----:B------:R-:W-:Y:S05]  /*4350*/  @P3 BRA `(.L_x_148) ;  /* 0x00000000000c3947 */ /* 0x000fea0003800000 */
[----:B--2---:R-:W0:Y:S02]  /*4360*/  LDG.E.U8 R91, desc[UR36][R12.64+0x29] ;  /* 0x000029240c5b7981 */ /* 0x004e24000c1e1100 */
[----:B0-----:R-:W-:-:S05]  /*4370*/  PRMT R7, R91, 0x8880, RZ ;  /* 0x000088805b077816 */ /* 0x001fca00000000ff */
[----:B------:R-:W-:-:S07]  /*4380*/  IMAD R88, R7, R90, RZ ;  /* 0x0000005a07587224 */ /* 0x000fce00078e02ff */
.L_x_148:
[----:B------:R-:W-:Y:S05]  /*4390*/  BSYNC B1 ;  /* 0x0000000000017941 */ /* 0x000fea0003800000 */
.L_x_147:
[----:B------:R-:W-:Y:S01]  /*43a0*/  @!P3 IMAD R47, R47, R89, R88 ;  /* 0x000000592f2fb224 */ /* 0x000fe200078e0258 */
[----:B------:R-:W-:Y:S04]  /*43b0*/  BSSY B1, `(.L_x_149) ;  /* 0x0000006000017945 */ /* 0x000fe80003800000 */
[----:B------:R0:W-:Y:S01]  /*43c0*/  @!P3 STG.E.U8 desc[UR36][R10.64+0x29], R47 ;  /* 0x0000292f0a00b986 */ /* 0x0001e2000c101124 */
[----:B------:R-:W-:Y:S05]  /*43d0*/  @P5 BRA `(.L_x_150) ;  /* 0x00000000000c5947 */ /* 0x000fea0003800000 */
[----:B--2---:R-:W0:Y:S02]  /*43e0*/  LDG.E.U8 R91, desc[UR36][R4.64+0x30] ;  /* 0x00003024045b7981 */ /* 0x004e24000c1e1100 */
[----:B0-----:R-:W-:-:S05]  /*43f0*/  PRMT R7, R91, 0x8880, RZ ;  /* 0x000088805b077816 */ /* 0x001fca00000000ff */
[----:B------:R-:W-:-:S07]  /*4400*/  IMAD R88, R7, R90, RZ ;  /* 0x0000005a07587224 */ /* 0x000fce00078e02ff */
.L_x_150:
[----:B------:R-:W-:Y:S05]  /*4410*/  BSYNC B1 ;  /* 0x0000000000017941 */ /* 0x000fea0003800000 */
.L_x_149:
[----:B0-----:R-:W-:Y:S01]  /*4420*/  @!P5 IMAD R7, R48, R89, R88 ;  /* 0x000000593007d224 */ /* 0x001fe200078e0258 */
[----:B------:R-:W-:Y:S04]  /*4430*/  BSSY B1, `(.L_x_151) ;  /* 0x0000006000017945 */ /* 0x000fe80003800000 */
[----:B------:R0:W-:Y:S01]  /*4440*/  @!P5 STG.E.U8 desc[UR36][R8.64+0x30], R7 ;  /* 0x000030070800d986 */ /* 0x0001e2000c101124 */
[----:B------:R-:W-:Y:S05]  /*4450*/  @P1 BRA `(.L_x_152) ;  /* 0x00000000000c1947 */ /* 0x000fea0003800000 */
[----:B--2---:R-:W0:Y:S02]  /*4460*/  LDG.E.U8 R91, desc[UR36][R4.64+0x31] ;  /* 0x00003124045b7981 */ /* 0x004e24000c1e1100 */
[----:B0-----:R-:W-:-:S05]  /*4470*/  PRMT R7, R91, 0x8880, RZ ;  /* 0x000088805b077816 */ /* 0x001fca00000000ff */
[----:B------:R-:W-:-:S07]  /*4480*/  IMAD R88, R7, R90, RZ ;  /* 0x0000005a07587224 */ /* 0x000fce00078e02ff */
.L_x_152:
[----:B------:R-:W-:Y:S05]  /*4490*/  BSYNC B1 ;  /* 0x0000000000017941 */ /* 0x000fea0003800000 */
.L_x_151:
[----:B------:R-:W-:Y:S01]  /*44a0*/  ISETP.LT.OR P4, PT, R3, 0x31, !P0 ;  /* 0x000000310300780c */ /* 0x000fe20004781670 */
[----:B------:R-:W-:Y:S01]  /*44b0*/  @!P1 IMAD R49, R49, R89, R88 ;  /* 0x0000005931319224 */ /* 0x000fe200078e0258 */
[----:B------:R-:W-:Y:S01]  /*44c0*/  BSSY B1, `(.L_x_153) ;  /* 0x000000a000017945 */ /* 0x000fe20003800000 */
[C---:B------:R-:W-:Y:S02]  /*44d0*/  ISETP.LT.OR P3, PT, R3.reuse, 0x32, !P0 ;  /* 0x000000320300780c */ /* 0x040fe40004761670 */
        /* <DEDUP_REMOVED lines=8> */
.L_x_154:
[----:B------:R-:W-:Y:S05]  /*4560*/  BSYNC B1 ;  /* 0x0000000000017941 */ /* 0x000fea0003800000 */
.L_x_153:
[----:B0-----:R-:W-:Y:S01]  /*4570*/  @!P4 IMAD R7, R50, R89, R88 ;  /* 0x000000593207c224 */ /* 0x001fe200078e0258 */
[----:B------:R-:W-:Y:S04]  /*4580*/  BSSY B1, `(.L_x_155) ;  /* 0x0000006000017945 */ /* 0x000fe80003800000 */
[----:B------:R0:W-:Y:S01]  /*4590*/  @!P4 STG.E.U8 desc[UR36][R10.64+0x30], R7 ;  /* 0x000030070a00c986 */ /* 0x0001e2000c101124 */
[----:B------:R-:W-:Y:S05]  /*45a0*/  @P3 BRA `(.L_x_156) ;  /* 0x00000000000c3947 */ /* 0x000fea0003800000 */
[----:B--2---:R-:W0:Y:S02]  /*45b0*/  LDG.E.U8 R91, desc[UR36][R12.64+0x31] ;  /* 0x000031240c5b7981 */ /* 0x004e24000c1e1100 */
[----:B0-----:R-:W-:-:S05]  /*45c0*/  PRMT R7, R91, 0x8880, RZ ;  /* 0x000088805b077816 */ /* 0x001fca00000000ff */
[----:B------:R-:W-:-:S07]  /*45d0*/  IMAD R88, R7, R90, RZ ;  /* 0x0000005a07587224 */ /* 0x000fce00078e02ff */
.L_x_156:
[----:B------:R-:W-:Y:S05]  /*45e0*/  BSYNC B1 ;  /* 0x0000000000017941 */ /* 0x000fea0003800000 */
.L_x_155:
[----:B------:R-:W-:Y:S01]  /*45f0*/  @!P3 IMAD R51, R51, R89, R88 ;  /* 0x000000593333b224 */ /* 0x000fe200078e0258 */
[----:B------:R-:W-:Y:S04]  /*4600*/  BSSY B1, `(.L_x_157) ;  /* 0x0000006000017945 */ /* 0x000fe80003800000 */
[----:B------:R0:W-:Y:S01]  /*4610*/  @!P3 STG.E.U8 desc[UR36][R10.64+0x31], R51 ;  /* 0x000031330a00b986 */ /* 0x0001e2000c101124 */
[----:B------:R-:W-:Y:S05]  /*4620*/  @P1 BRA `(.L_x_158) ;  /* 0x00000000000c1947 */ /* 0x000fea0003800000 */
[----:B--2---:R-:W0:Y:S02]  /*4630*/  LDG.E.U8 R91, desc[UR36][R4.64+0x38] ;  /* 0x00003824045b7981 */ /* 0x004e24000c1e1100 */
[----:B0-----:R-:W-:-:S05]  /*4640*/  PRMT R7, R91, 0x8880, RZ ;  /* 0x000088805b077816 */ /* 0x001fca00000000ff */
[----:B------:R-:W-:-:S07]  /*4650*/  IMAD R88, R7, R90, RZ ;  /* 0x0000005a07587224 */ /* 0x000fce00078e02ff */
.L_x_158:
[----:B------:R-:W-:Y:S05]  /*4660*/  BSYNC B1 ;  /* 0x0000000000017941 */ /* 0x000fea0003800000 */
.L_x_157:
[----:B0-----:R-:W-:Y:S01]  /*4670*/  @!P1 IMAD R7, R52, R89, R88 ;  /* 0x0000005934079224 */ /* 0x001fe200078e0258 */
[----:B------:R-:W-:Y:S04]  /*4680*/  BSSY B1, `(.L_x_159) ;  /* 0x0000006000017945 */ /* 0x000fe80003800000 */
[----:B------:R0:W-:Y:S01]  /*4690*/  @!P1 STG.E.U8 desc[UR36][R8.64+0x38], R7 ;  /* 0x0000380708009986 */ /* 0x0001e2000c101124 */
[----:B------:R-:W-:Y:S05]  /*46a0*/  @P2 BRA `(.L_x_160) ;  /* 0x00000000000c2947 */ /* 0x000fea0003800000 */
[----:B--2---:R-:W0:Y:S02]  /*46b0*/  LDG.E.U8 R91, desc[UR36][R4.64+0x39] ;  /* 0x00003924045b7981 */ /* 0x004e24000c1e1100 */
[----:B0-----:R-:W-:-:S05]  /*46c0*/  PRMT R7, R91, 0x8880, RZ ;  /* 0x000088805b077816 */ /* 0x001fca00000000ff */
[----:B------:R-:W-:-:S07]  /*46d0*/  IMAD R88, R7, R90, RZ ;  /* 0x0000005a07587224 */ /* 0x000fce00078e02ff */
.L_x_160:
[----:B------:R-:W-:Y:S05]  /*46e0*/  BSYNC B1 ;  /* 0x0000000000017941 */ /* 0x000fea0003800000 */
.L_x_159:
[----:B------:R-:W-:Y:S01]  /*46f0*/  @!P2 IMAD R53, R53, R89, R88 ;  /* 0x000000593535a224 */ /* 0x000fe200078e0258 */
[----:B------:R-:W-:Y:S04]  /*4700*/  BSSY B1, `(.L_x_161) ;  /* 0x0000006000017945 */ /* 0x000fe80003800000 */
[----:B------:R0:W-:Y:S01]  /*4710*/  @!P2 STG.E.U8 desc[UR36][R8.64+0x39], R53 ;  /* 0x000039350800a986 */ /* 0x0001e2000c101124 */
[----:B------:R-:W-:Y:S05]  /*4720*/  @P5 BRA `(.L_x_162) ;  /* 0x00000000000c5947 */ /* 0x000fea0003800000 */
[----:B--2---:R-:W2:Y:S02]  /*4730*/  LDG.E.U8 R91, desc[UR36][R12.64+0x38] ;  /* 0x000038240c5b7981 */ /* 0x004ea4000c1e1100 */
[----:B--2---:R-:W-:-:S05]  /*4740*/  PRMT R5, R91, 0x8880, RZ ;  /* 0x000088805b057816 */ /* 0x004fca00000000ff */
[----:B------:R-:W-:-:S07]  /*4750*/  IMAD R88, R5, R90, RZ ;  /* 0x0000005a05587224 */ /* 0x000fce00078e02ff */
.L_x_162:
[----:B------:R-:W-:Y:S05]  /*4760*/  BSYNC B1 ;  /* 0x0000000000017941 */ /* 0x000fea0003800000 */
.L_x_161:
[----:B------:R-:W-:Y:S01]  /*4770*/  @!P5 IMAD R5, R54, R89, R88 ;  /* 0x000000593605d224 */ /* 0x000fe200078e0258 */
[----:B------:R-:W-:Y:S01]  /*4780*/  ISETP.LT.OR P0, PT, R3, 0x3a, !P0 ;  /* 0x0000003a0300780c */ /* 0x000fe20004701670 */
[----:B------:R-:W-:Y:S03]  /*4790*/  BSSY B1, `(.L_x_163) ;  /* 0x0000006000017945 */ /* 0x000fe60003800000 */
[----:B------:R0:W-:Y:S09]  /*47a0*/  @!P5 STG.E.U8 desc[UR36][R10.64+0x38], R5 ;  /* 0x000038050a00d986 */ /* 0x0001f2000c101124 */
[----:B------:R-:W-:Y:S05]  /*47b0*/  @P0 BRA `(.L_x_164) ;  /* 0x00000000000c0947 */ /* 0x000fea0003800000 */
[----:B--2---:R-:W2:Y:S02]  /*47c0*/  LDG.E.U8 R91, desc[UR36][R12.64+0x39] ;  /* 0x000039240c5b7981 */ /* 0x004ea4000c1e1100 */
[----:B--2---:R-:W-:-:S05]  /*47d0*/  PRMT R3, R91, 0x8880, RZ ;  /* 0x000088805b037816 */ /* 0x004fca00000000ff */
[----:B------:R-:W-:-:S07]  /*47e0*/  IMAD R88, R3, R90, RZ ;  /* 0x0000005a03587224 */ /* 0x000fce00078e02ff */
.L_x_164:
[----:B------:R-:W-:Y:S05]  /*47f0*/  BSYNC B1 ;  /* 0x0000000000017941 */ /* 0x000fea0003800000 */
.L_x_163:
[----:B------:R-:W-:Y:S01]  /*4800*/  IMAD R55, R55, R89, R88 ;  /* 0x0000005937377224 */ /* 0x000fe200078e0258 */
[----:B------:R-:W-:Y:S06]  /*4810*/  @P0 BRA `(.L_x_165) ;  /* 0x0000000c00180947 */ /* 0x000fec0003800000 */
[----:B------:R0:W-:Y:S01]  /*4820*/  STG.E.U8 desc[UR36][R10.64+0x39], R55 ;  /* 0x000039370a007986 */ /* 0x0001e2000c101124 */
[----:B------:R-:W-:Y:S05]  /*4830*/  BRA `(.L_x_165) ;  /* 0x0000000c00107947 */ /* 0x000fea0003800000 */
.L_x_36:
[C---:B------:R-:W-:Y:S02]  /*4840*/  ISETP.GE.AND P2, PT, R102.reuse, 0x1, PT ;  /* 0x000000016600780c */ /* 0x040fe40003f46270 */
[----:B------:R-:W-:Y:S02]  /*4850*/  ISETP.GE.AND P1, PT, R102, 0x9, PT ;  /* 0x000000096600780c */ /* 0x000fe40003f26270 */
[C---:B------:R-:W-:Y:S02]  /*4860*/  ISETP.LT.OR P4, PT, R3.reuse, 0x1, !P2 ;  /* 0x000000010300780c */ /* 0x040fe40005781670 */
[C---:B------:R-:W-:Y:S02]  /*4870*/  ISETP.LT.OR P5, PT, R3.reuse, 0x2, !P2 ;  /* 0x000000020300780c */ /* 0x040fe400057a1670 */
[C---:B------:R-:W-:Y:S02]  /*4880*/  ISETP.LT.OR P0, PT, R3.reuse, 0x1, !P1 ;  /* 0x000000010300780c */ /* 0x040fe40004f01670 */
[----:B------:R-:W-:-:S07]  /*4890*/  ISETP.LT.OR P3, PT, R3, 0x2, !P1 ;  /* 0x000000020300780c */ /* 0x000fce0004f61670 */
[-C--:B------:R-:W-:Y:S02]  /*48a0*/  @!P4 IMAD R5, R56, R89.reuse, RZ ;  /* 0x000000593805c224 */ /* 0x080fe400078e02ff */
[-C--:B------:R-:W-:Y:S02]  /*48b0*/  @!P5 IMAD R57, R57, R89.reuse, RZ ;  /* 0x000000593939d224 */ /* 0x080fe400078e02ff */
[-C--:B------:R-:W-:Y:S01]  /*48c0*/  @!P0 IMAD R13, R58, R89.reuse, RZ ;  /* 0x000000593a0d8224 */ /* 0x080fe200078e02ff */
[----:B------:R0:W-:Y:S01]  /*48d0*/  @!P4 STG.E.U8 desc[UR36][R94.64], R5 ;  /* 0x000000055e00c986 */ /* 0x0001e2000c101124 */
[----:B------:R-:W-:Y:S01]  /*48e0*/  ISETP.LT.OR P4, PT, R3, 0x9, !P2 ;  /* 0x000000090300780c */ /* 0x000fe20005781670 */
[----:B------:R-:W-:Y:S02]  /*48f0*/  @!P3 IMAD R59, R59, R89, RZ ;  /* 0x000000593b3bb224 */ /* 0x000fe400078e02ff */
[----:B------:R-:W-:Y:S01]  /*4900*/  @!P5 STG.E.U8 desc[UR36][R94.64+0x1], R57 ;  /* 0x000001395e00d986 */ /* 0x000fe2000c101124 */
[----:B------:R-:W-:-:S03]  /*4910*/  ISETP.LT.OR P5, PT, R3, 0xa, !P2 ;  /* 0x0000000a0300780c */ /* 0x000fc600057a1670 */
[----:B------:R1:W-:Y:S01]  /*4920*/  @!P0 STG.E.U8 desc[UR36][R6.64], R13 ;  /* 0x0000000d06008986 */ /* 0x0003e2000c101124 */
[----:B------:R-:W-:-:S03]  /*4930*/  ISETP.LT.OR P0, PT, R3, 0x9, !P1 ;  /* 0x000000090300780c */ /* 0x000fc60004f01670 */
[----:B------:R-:W-:Y:S01]  /*4940*/  @!P3 STG.E.U8 desc[UR36][R6.64+0x1], R59 ;  /* 0x0000013b0600b986 */ /* 0x000fe2000c101124 */
[----:B------:R-:W-:Y:S01]  /*4950*/  ISETP.LT.OR P3, PT, R3, 0xa, !P1 ;  /* 0x0000000a0300780c */ /* 0x000fe20004f61670 */
[----:B------:R-:W-:-:S04]  /*4960*/  @!P4 IMAD R15, R60, R89, RZ ;  /* 0x000000593c0fc224 */ /* 0x000fc800078e02ff */
[-C--:B------:R-:W-:Y:S01]  /*4970*/  @!P5 IMAD R61, R61, R89.reuse, RZ ;  /* 0x000000593d3dd224 */ /* 0x080fe200078e02ff */
[----:B------:R3:W-:Y:S01]  /*4980*/  @!P4 STG.E.U8 desc[UR36][R94.64+0x8], R15 ;  /* 0x0000080f5e00c986 */ /* 0x0007e2000c101124 */
[C---:B------:R-:W-:Y:S02]  /*4990*/  ISETP.LT.OR P4, PT, R3.reuse, 0x11, !P2 ;  /* 0x000000110300780c */ /* 0x040fe40005781670 */
[-C--:B0-----:R-:W-:Y:S01]  /*49a0*/  @!P0 IMAD R5, R62, R89.reuse, RZ ;  /* 0x000000593e058224 */ /* 0x081fe200078e02ff */
[----:B------:R-:W-:Y:S01]  /*49b0*/  @!P5 STG.E.U8 desc[UR36][R94.64+0x9], R61 ;  /* 0x0000093d5e00d986 */ /* 0x000fe2000c101124 */
[----:B------:R-:W-:Y:S02]  /*49c0*/  ISETP.LT.OR P5, PT, R3, 0x12, !P2 ;  /* 0x000000120300780c */ /* 0x000fe400057a1670 */
[----:B------:R-:W-:Y:S01]  /*49d0*/  @!P3 IMAD R63, R63, R89, RZ ;  /* 0x000000593f3fb224 */ /* 0x000fe200078e02ff */
[----:B------:R0:W-:Y:S01]  /*49e0*/  @!P0 STG.E.U8 desc[UR36][R6.64+0x8], R5 ;  /* 0x0000080506008986 */ /* 0x0001e2000c101124 */
[----:B------:R-:W-:-:S03]  /*49f0*/  ISETP.LT.OR P0, PT, R3, 0x11, !P1 ;  /* 0x000000110300780c */ /* 0x000fc60004f01670 */
[----:B------:R-:W-:Y:S01]  /*4a00*/  @!P3 STG.E.U8 desc[UR36][R6.64+0x9], R63 ;  /* 0x0000093f0600b986 */ /* 0x000fe2000c101124 */
[----:B------:R-:W-:Y:S01]  /*4a10*/  ISETP.LT.OR P3, PT, R3, 0x12, !P1 ;  /* 0x000000120300780c */ /* 0x000fe20004f61670 */
[----:B-1----:R-:W-:-:S04]  /*4a20*/  @!P4 IMAD R13, R64, R89, RZ ;  /* 0x00000059400dc224 */ /* 0x002fc800078e02ff */
[-C--:B------:R-:W-:Y:S01]  /*4a30*/  @!P5 IMAD R65, R65, R89.reuse, RZ ;  /* 0x000000594141d224 */ /* 0x080fe200078e02ff */
[----:B------:R1:W-:Y:S01]  /*4a40*/  @!P4 STG.E.U8 desc[UR36][R94.64+0x10], R13 ;  /* 0x0000100d5e00c986 */ /* 0x0003e2000c101124 */
[C---:B------:R-:W-:Y:S02]  /*4a50*/  ISETP.LT.OR P4, PT, R3.reuse, 0x19, !P2 ;  /* 0x000000190300780c */ /* 0x040fe40005781670 */
[-C--:B---3--:R-:W-:Y:S01]  /*4a60*/  @!P0 IMAD R15, R66, R89.reuse, RZ ;  /* 0x00000059420f8224 */ /* 0x088fe200078e02ff */
[----:B------:R-:W-:Y:S01]  /*4a70*/  @!P5 STG.E.U8 desc[UR36][R94.64+0x11], R65 ;  /* 0x000011415e00d986 */ /* 0x000fe2000c101124 */
[----:B------:R-:W-:Y:S02]  /*4a80*/  ISETP.LT.OR P5, PT, R3, 0x1a, !P2 ;  /* 0x0000001a0300780c */ /* 0x000fe400057a1670 */
[----:B------:R-:W-:Y:S01]  /*4a90*/  @!P3 IMAD R67, R67, R89, RZ ;  /* 0x000000594343b224 */ /* 0x000fe200078e02ff */
[----:B------:R3:W-:Y:S01]  /*4aa0*/  @!P0 STG.E.U8 desc[UR36][R6.64+0x10], R15 ;  /* 0x0000100f06008986 */ /* 0x0007e2000c101124 */
[----:B------:R-:W-:-:S03]  /*4ab0*/  ISETP.LT.OR P0, PT, R3, 0x19, !P1 ;  /* 0x000000190300780c */ /* 0x000fc60004f01670 */
[----:B------:R-:W-:Y:S01]  /*4ac0*/  @!P3 STG.E.U8 desc[UR36][R6.64+0x11], R67 ;  /* 0x000011430600b986 */ /* 0x000fe2000c101124 */
[----:B------:R-:W-:Y:S01]  /*4ad0*/  ISETP.LT.OR P3, PT, R3, 0x1a, !P1 ;  /* 0x0000001a0300780c */ /* 0x000fe20004f61670 */
[----:B0-----:R-:W-:-:S04]  /*4ae0*/  @!P4 IMAD R5, R68, R89, RZ ;  /* 0x000000594405c224 */ /* 0x001fc800078e02ff */
[-C--:B------:R-:W-:Y:S01]  /*4af0*/  @!P5 IMAD R69, R69, R89.reuse, RZ ;  /* 0x000000594545d224 */ /* 0x080fe200078e02ff */
[----:B------:R0:W-:Y:S01]  /*4b00*/  @!P4 STG.E.U8 desc[UR36][R94.64+0x18], R5 ;  /* 0x000018055e00c986 */ /* 0x0001e2000c101124 */
[C---:B------:R-:W-:Y:S02]  /*4b10*/  ISETP.LT.OR P4, PT, R3.reuse, 0x21, !P2 ;  /* 0x000000210300780c */ /* 0x040fe40005781670 */
[-C--:B-1----:R-:W-:Y:S01]  /*4b20*/  @!P0 IMAD R13, R70, R89.reuse, RZ ;  /* 0x00000059460d8224 */ /* 0x082fe200078e02ff */
[----:B------:R-:W-:Y:S01]  /*4b30*/  @!P5 STG.E.U8 desc[UR36][R94.64+0x19], R69 ;  /* 0x000019455e00d986 */ /* 0x000fe2000c101124 */
[----:B------:R-:W-:Y:S02]  /*4b40*/  ISETP.LT.OR P5, PT, R3, 0x22, !P2 ;  /* 0x000000220300780c */ /* 0x000fe400057a1670 */
[----:B------:R-:W-:Y:S01]  /*4b50*/  @!P3 IMAD R71, R71, R89, RZ ;  /* 0x000000594747b224 */ /* 0x000fe200078e02ff */
[----:B------:R1:W-:Y:S01]  /*4b60*/  @!P0 STG.E.U8 desc[UR36][R6.64+0x18], R13 ;  /* 0x0000180d06008986 */ /* 0x0003e2000c101124 */
[----:B------:R-:W-:-:S03]  /*4b70*/  ISETP.LT.OR P0, PT, R3, 0x21, !P1 ;  /* 0x000000210300780c */ /* 0x000fc60004f01670 */
[----:B------:R-:W-:Y:S01]  /*4b80*/  @!P3 STG.E.U8 desc[UR36][R6.64+0x19], R71 ;  /* 0x000019470600b986 */ /* 0x000fe2000c101124 */
[----:B------:R-:W-:Y:S01]  /*4b90*/  ISETP.LT.OR P3, PT, R3, 0x22, !P1 ;  /* 0x000000220300780c */ /* 0x000fe20004f61670 */
[----:B---3--:R-:W-:-:S04]  /*4ba0*/  @!P4 IMAD R15, R72, R89, RZ ;  /* 0x00000059480fc224 */ /* 0x008fc800078e02ff */
        /* <DEDUP_REMOVED lines=32> */
[----:B------:R-:W-:-:S02]  /*4db0*/  ISETP.GE.AND P0, PT, R102, 0x81, PT ;  /* 0x000000816600780c */ /* 0x000fc40003f06270 */
[C---:B------:R-:W-:Y:S01]  /*4dc0*/  ISETP.LT.OR P5, PT, R3.reuse, 0x39, !P1 ;  /* 0x000000390300780c */ /* 0x040fe20004fa1670 */
[----:B------:R-:W-:Y:S01]  /*4dd0*/  @!P3 STG.E.U8 desc[UR36][R6.64+0x31], R83 ;  /* 0x000031530600b986 */ /* 0x000fe2000c101124 */
[C---:B------:R-:W-:Y:S01]  /*4de0*/  ISETP.LT.OR P1, PT, R3.reuse, 0x3a, !P1 ;  /* 0x0000003a0300780c */ /* 0x040fe20004f21670 */
[----:B---3--:R-:W-:Y:S01]  /*4df0*/  @!P4 IMAD R15, R84, R89, RZ ;  /* 0x00000059540fc224 */ /* 0x008fe200078e02ff */
[----:B------:R-:W-:-:S03]  /*4e00*/  ISETP.LT.OR P3, PT, R3, 0x1, !P0 ;  /* 0x000000010300780c */ /* 0x000fc60004761670 */
[----:B------:R-:W-:Y:S01]  /*4e10*/  @!P2 IMAD R85, R85, R89, RZ ;  /* 0x000000595555a224 */ /* 0x000fe200078e02ff */
[----:B------:R-:W-:Y:S01]  /*4e20*/  @!P4 STG.E.U8 desc[UR36][R94.64+0x38], R15 ;  /* 0x0000380f5e00c986 */ /* 0x000fe2000c101124 */
[----:B------:R-:W-:-:S03]  /*4e30*/  ISETP.LT.OR P4, PT, R3, 0x2, !P0 ;  /* 0x000000020300780c */ /* 0x000fc60004781670 */
[----:B------:R-:W-:Y:S01]  /*4e40*/  @!P2 STG.E.U8 desc[UR36][R94.64+0x39], R85 ;  /* 0x000039555e00a986 */ /* 0x000fe2000c101124 */
[-C--:B0-----:R-:W-:Y:S01]  /*4e50*/  @!P5 IMAD R5, R86, R89.reuse, RZ ;  /* 0x000000595605d224 */ /* 0x081fe200078e02ff */
[----:B------:R-:W-:Y:S01]  /*4e60*/  ISETP.GE.AND P2, PT, R102, 0x89, PT ;  /* 0x000000896600780c */ /* 0x000fe20003f46270 */
[-C--:B------:R-:W-:Y:S02]  /*4e70*/  @!P1 IMAD R87, R87, R89.reuse, RZ ;  /* 0x0000005957579224 */ /* 0x080fe400078e02ff */
[----:B-1----:R-:W-:Y:S01]  /*4e80*/  @!P3 IMAD R13, R24, R89, RZ ;  /* 0x00000059180db224 */ /* 0x002fe200078e02ff */
[----:B------:R0:W-:Y:S01]  /*4e90*/  @!P5 STG.E.U8 desc[UR36][R6.64+0x38], R5 ;  /* 0x000038050600d986 */ /* 0x0001e2000c101124 */
[----:B------:R-:W-:-:S03]  /*4ea0*/  ISETP.LT.OR P5, PT, R3, 0x1, !P2 ;  /* 0x000000010300780c */ /* 0x000fc600057a1670 */
[----:B------:R-:W-:Y:S01]  /*4eb0*/  @!P4 IMAD R25, R25, R89, RZ ;  /* 0x000000591919c224 */ /* 0x000fe200078e02ff */
[----:B------:R-:W-:Y:S01]  /*4ec0*/  @!P1 STG.E.U8 desc[UR36][R6.64+0x39], R87 ;  /* 0x0000395706009986 */ /* 0x000fe2000c101124 */
[----:B------:R-:W-:-:S03]  /*4ed0*/  ISETP.LT.OR P1, PT, R3, 0x2, !P2 ;  /* 0x000000020300780c */ /* 0x000fc60005721670 */
[----:B------:R-:W-:Y:S01]  /*4ee0*/  @!P3 STG.E.U8 desc[UR36][R8.64], R13 ;  /* 0x0000000d0800b986 */ /* 0x000fe2000c101124 */
[----:B------:R-:W-:-:S03]  /*4ef0*/  ISETP.LT.OR P3, PT, R3, 0x9, !P0 ;  /* 0x000000090300780c */ /* 0x000fc60004761670 */
[----:B------:R-:W-:Y:S01]  /*4f00*/  @!P4 STG.E.U8 desc[UR36][R8.64+0x1], R25 ;  /* 0x000001190800c986 */ /* 0x000fe2000c101124 */
[----:B------:R-:W-:Y:S01]  /*4f10*/  ISETP.LT.OR P4, PT, R3, 0xa, !P0 ;  /* 0x0000000a0300780c */ /* 0x000fe20004781670 */
[----:B0-----:R-:W-:-:S04]  /*4f20*/  @!P5 IMAD R5, R26, R89, RZ ;  /* 0x000000591a05d224 */ /* 0x001fc800078e02ff */
[-C--:B------:R-:W-:Y:S01]  /*4f30*/  @!P1 IMAD R27, R27, R89.reuse, RZ ;  /* 0x000000591b1b9224 */ /* 0x080fe200078e02ff */
[----:B------:R0:W-:Y:S01]  /*4f40*/  @!P5 STG.E.U8 desc[UR36][R10.64], R5 ;  /* 0x000000050a00d986 */ /* 0x0001e2000c101124 */
[C---:B------:R-:W-:Y:S02]  /*4f50*/  ISETP.LT.OR P5, PT, R3.reuse, 0x9, !P2 ;  /* 0x000000090300780c */ /* 0x040fe400057a1670 */
[-C--:B------:R-:W-:Y:S01]  /*4f60*/  @!P3 IMAD R15, R28, R89.reuse, RZ ;  /* 0x000000591c0fb224 */ /* 0x080fe200078e02ff */
[----:B------:R-:W-:Y:S01]  /*4f70*/  @!P1 STG.E.U8 desc[UR36][R10.64+0x1], R27 ;  /* 0x0000011b0a009986 */ /* 0x000fe2000c101124 */
[----:B------:R-:W-:Y:S02]  /*4f80*/  ISETP.LT.OR P1, PT, R3, 0xa, !P2 ;  /* 0x0000000a0300780c */ /* 0x000fe40005721670 */
[----:B------:R-:W-:Y:S01]  /*4f90*/  @!P4 IMAD R29, R29, R89, RZ ;  /* 0x000000591d1dc224 */ /* 0x000fe200078e02ff */
        /* <DEDUP_REMOVED lines=40> */
[----:B-1----:R-:W-:-:S04]  /*5220*/  @!P5 IMAD R13, R42, R89, RZ ;  /* 0x000000592a0dd224 */ /* 0x002fc800078e02ff */
        /* <DEDUP_REMOVED lines=12> */
[----:B------:R-:W-:-:S04]  /*52f0*/  @!P1 IMAD R7, R46, R89, RZ ;  /* 0x000000592e079224 */ /* 0x000fc800078e02ff */
[-C--:B------:R-:W-:Y:S01]  /*5300*/  @!P3 IMAD R47, R47, R89.reuse, RZ ;  /* 0x000000592f2fb224 */ /* 0x080fe200078e02ff */
[----:B------:R1:W-:Y:S01]  /*5310*/  @!P1 STG.E.U8 desc[UR36][R10.64+0x28], R7 ;  /* 0x000028070a009986 */ /* 0x0003e2000c101124 */
[----:B------:R-:W-:Y:S02]  /*5320*/  ISETP.LT.OR P1, PT, R3, 0x31, !P2 ;  /* 0x000000310300780c */ /* 0x000fe40005721670 */
[----:B------:R-:W-:Y:S01]  /*5330*/  @!P4 IMAD R49, R49, R89, RZ ;  /* 0x000000593131c224 */ /* 0x000fe200078e02ff */
[----:B------:R3:W-:Y:S01]  /*5340*/  @!P3 STG.E.U8 desc[UR36][R10.64+0x29], R47 ;  /* 0x0000292f0a00b986 */ /* 0x0007e2000c101124 */
[C---:B------:R-:W-:Y:S02]  /*5350*/  ISETP.LT.OR P3, PT, R3.reuse, 0x39, !P0 ;  /* 0x000000390300780c */ /* 0x040fe40004761670 */
[C---:B------:R-:W-:Y:S01]  /*5360*/  ISETP.LT.OR P0, PT, R3.reuse, 0x3a, !P0 ;  /* 0x0000003a0300780c */ /* 0x040fe20004701670 */
[----:B------:R3:W-:Y:S01]  /*5370*/  @!P4 STG.E.U8 desc[UR36][R8.64+0x31], R49 ;  /* 0x000031310800c986 */ /* 0x0007e2000c101124 */
[----:B------:R-:W-:-:S03]  /*5380*/  ISETP.LT.OR P4, PT, R3, 0x32, !P2 ;  /* 0x000000320300780c */ /* 0x000fc60005781670 */
[----:B------:R3:W-:Y:S01]  /*5390*/  @!P5 STG.E.U8 desc[UR36][R8.64+0x30], R13 ;  /* 0x0000300d0800d986 */ /* 0x0007e2000c101124 */
[C---:B------:R-:W-:Y:S02]  /*53a0*/  ISETP.LT.OR P5, PT, R3.reuse, 0x39, !P2 ;  /* 0x000000390300780c */ /* 0x040fe400057a1670 */
[----:B------:R-:W-:Y:S01]  /*53b0*/  ISETP.LT.OR P2, PT, R3, 0x3a, !P2 ;  /* 0x0000003a0300780c */ /* 0x000fe20005741670 */
[-C--:B------:R-:W-:Y:S02]  /*53c0*/  @!P1 IMAD R3, R50, R89.reuse, RZ ;  /* 0x0000005932039224 */ /* 0x080fe400078e02ff */
[-C--:B0-----:R-:W-:Y:S02]  /*53d0*/  @!P3 IMAD R5, R52, R89.reuse, RZ ;  /* 0x000000593405b224 */ /* 0x081fe400078e02ff */
[-C--:B------:R-:W-:Y:S01]  /*53e0*/  @!P0 IMAD R53, R53, R89.reuse, RZ ;  /* 0x0000005935358224 */ /* 0x080fe200078e02ff */
[----:B------:R3:W-:Y:S01]  /*53f0*/  @!P1 STG.E.U8 desc[UR36][R10.64+0x30], R3 ;  /* 0x000030030a009986 */ /* 0x0007e2000c101124 */
[----:B------:R-:W-:-:S04]  /*5400*/  @!P4 IMAD R51, R51, R89, RZ ;  /* 0x000000593333c224 */ /* 0x000fc800078e02ff */
[-C--:B-1----:R-:W-:Y:S01]  /*5410*/  @!P5 IMAD R7, R54, R89.reuse, RZ ;  /* 0x000000593607d224 */ /* 0x082fe200078e02ff */
[----:B------:R3:W-:Y:S01]  /*5420*/  @!P4 STG.E.U8 desc[UR36][R10.64+0x31], R51 ;  /* 0x000031330a00c986 */ /* 0x0007e2000c101124 */
[----:B------:R-:W-:-:S03]  /*5430*/  @!P2 IMAD R55, R55, R89, RZ ;  /* 0x000000593737a224 */ /* 0x000fc600078e02ff */
[----:B------:R3:W-:Y:S04]  /*5440*/  @!P3 STG.E.U8 desc[UR36][R8.64+0x38], R5 ;  /* 0x000038050800b986 */ /* 0x0007e8000c101124 */
[----:B------:R3:W-:Y:S04]  /*5450*/  @!P0 STG.E.U8 desc[UR36][R8.64+0x39], R53 ;  /* 0x0000393508008986 */ /* 0x0007e8000c101124 */
[----:B------:R3:W-:Y:S04]  /*5460*/  @!P5 STG.E.U8 desc[UR36][R10.64+0x38], R7 ;  /* 0x000038070a00d986 */ /* 0x0007e8000c101124 */
[----:B------:R3:W-:Y:S02]  /*5470*/  @!P2 STG.E.U8 desc[UR36][R10.64+0x39], R55 ;  /* 0x000039370a00a986 */ /* 0x0007e4000c101124 */
.L_x_165:
[----:B------:R-:W-:Y:S05]  /*5480*/  BSYNC B0 ;  /* 0x0000000000007941 */ /* 0x000fea0003800000 */
.L_x_35:
[----:B------:R-:W-:Y:S01]  /*5490*/  ULDC UR4, c[0x0][0xc] ;  /* 0x0000030000047ab9 */ /* 0x000fe20000000800 */
[----:B------:R-:W-:Y:S01]  /*54a0*/  ULDC UR5, c[0x0][0x10] ;  /* 0x0000040000057ab9 */ /* 0x000fe20000000800 */
[----:B---3--:R-:W3:Y:S01]  /*54b0*/  LDC R3, c[0x0][0x14] ;  /* 0x00000500ff037b82 */ /* 0x008ee20000000800 */
[----:B------:R-:W-:Y:S01]  /*54c0*/  UIMAD.WIDE.U32 UR4, UR4, UR5, URZ ;  /* 0x00000005040472a5 */ /* 0x000fe2000f8e003f */
[----:B------:R-:W-:Y:S02]  /*54d0*/  IMAD.MOV.U32 R93, RZ, RZ, -0x1 ;  /* 0xffffffffff5d7424 */ /* 0x000fe400078e00ff */
[----:B------:R-:W-:-:S03]  /*54e0*/  IMAD.MOV.U32 R88, RZ, RZ, -0x1 ;  /* 0xffffffffff587424 */ /* 0x000fc600078e00ff */
[----:B---3--:R-:W-:-:S04]  /*54f0*/  IMAD.WIDE.U32 R16, R3, UR4, R16 ;  /* 0x0000000403107c25 */ /* 0x008fc8000f8e0010 */
[----:B------:R-:W-:Y:S01]  /*5500*/  IMAD R3, R3, UR5, RZ ;  /* 0x0000000503037c24 */ /* 0x000fe2000f8e02ff */
[----:B------:R-:W-:Y:S02]  /*5510*/  ULDC.64 UR4, c[0x0][0x650] ;  /* 0x0001940000047ab9 */ /* 0x000fe40000000a00 */
[----:B------:R-:W-:Y:S01]  /*5520*/  ISETP.GE.U32.AND P0, PT, R16, UR4, PT ;  /* 0x0000000410007c0c */ /* 0x000fe2000bf06070 */
[--C-:B------:R-:W-:Y:S01]  /*5530*/  IMAD.IADD R17, R17, 0x1, R3.reuse ;  /* 0x0000000111117824 */ /* 0x100fe200078e0203 */
[----:B------:R-:W-:-:S04]  /*5540*/  PRMT R3, RZ, 0x7610, R3 ;  /* 0x00007610ff037816 */ /* 0x000fc80000000003 */
[----:B------:R-:W-:-:S13]  /*5550*/  ISETP.GE.U32.AND.EX P0, PT, R17, UR5, PT, P0 ;  /* 0x0000000511007c0c */ /* 0x000fda000bf06100 */
[----:B------:R-:W-:Y:S05]  /*5560*/  @P0 BRA `(.L_x_166) ;  /* 0x0000000400640947 */ /* 0x000fea0003800000 */
[----:B------:R-:W3:Y:S01]  /*5570*/  S2R R12, SR_CTAID.X ;  /* 0x00000000000c7919 */ /* 0x000ee20000002500 */
[----:B0-----:R-:W0:Y:S01]  /*5580*/  LDC.64 R10, c[0x0][0x628] ;  /* 0x00018a00ff0a7b82 */ /* 0x001e220000000a00 */
[----:B------:R-:W-:Y:S01]  /*5590*/  ULDC UR4, c[0x0][0x150] ;  /* 0x0000540000047ab9 */ /* 0x000fe20000000800 */
[----:B------:R-:W-:Y:S01]  /*55a0*/  IMAD.MOV.U32 R8, RZ, RZ, R16 ;  /* 0x000000ffff087224 */ /* 0x000fe200078e0010 */
[----:B------:R-:W0:Y:S01]  /*55b0*/  S2R R24, SR_CTAID.Y ;  /* 0x0000000000187919 */ /* 0x000e220000002600 */
[----:B------:R-:W-:-:S04]  /*55c0*/  IMAD.MOV.U32 R9, RZ, RZ, R17 ;  /* 0x000000ffff097224 */ /* 0x000fc800078e0011 */
[----:B------:R-:W1:Y:S08]  /*55d0*/  LDC R21, c[0x0][0x144] ;  /* 0x00005100ff157b82 */ /* 0x000e700000000800 */
[----:B------:R-:W1:Y:S08]  /*55e0*/  LDC R0, c[0x0][0x630] ;  /* 0x00018c00ff007b82 */ /* 0x000e700000000800 */
[----:B------:R-:W1:Y:S01]  /*55f0*/  LDC.64 R14, c[0x0][0x620] ;  /* 0x00018800ff0e7b82 */ /* 0x000e620000000a00 */
[----:B0-----:R-:W-:-:S04]  /*5600*/  ISETP.NE.U32.AND P0, PT, R10, RZ, PT ;  /* 0x000000ff0a00720c */ /* 0x001fc80003f05070 */
[----:B------:R-:W-:Y:S02]  /*5610*/  ISETP.NE.AND.EX P0, PT, R11, RZ, PT, P0 ;  /* 0x000000ff0b00720c */ /* 0x000fe40003f05300 */
[----:B---3--:R-:W-:-:S05]  /*5620*/  I2FP.F32.U32 R3, R12 ;  /* 0x0000000c00037245 */ /* 0x008fca0000201000 */
[----:B------:R-:W-:-:S04]  /*5630*/  FMUL R3, R3, UR4 ;  /* 0x0000000403037c20 */ /* 0x000fc80008400000 */
[----:B------:R0:W3:Y:S02]  /*5640*/  F2I.U32.TRUNC.NTZ R20, R3 ;  /* 0x0000000300147305 */ /* 0x0000e4000020f000 */
[----:B------:R-:W-:Y:S05]  /*5650*/  @!P0 BRA `(.L_x_167) ;  /* 0x0000000000288947 */ /* 0x000fea0003800000 */
[----:B0-----:R-:W0:Y:S02]  /*5660*/  LDC R3, c[0x0][0x634] ;  /* 0x00018d00ff037b82 */ /* 0x001e240000000800 */
        /* <DEDUP_REMOVED lines=9> */
.L_x_167:
[----:B------:R-:W2:Y:S01]  /*5700*/  LDC.64 R28, c[0x0][0x640] ;  /* 0x00019000ff1c7b82 */ /* 0x000ea20000000a00 */
[-CC-:B-1----:R-:W-:Y:S01]  /*5710*/  SHF.R.U64 R88, R8, R0.reuse, R9.reuse ;  /* 0x0000000008587219 */ /* 0x182fe20000001209 */
[----:B---3--:R-:W-:Y:S01]  /*5720*/  IMAD.MOV R20, RZ, RZ, -R20 ;  /* 0x000000ffff147224 */ /* 0x008fe200078e0a14 */
[----:B------:R-:W-:Y:S01]  /*5730*/  SHF.R.U32.HI R0, RZ, R0, R9 ;  /* 0x00000000ff007219 */ /* 0x000fe20000011609 */
[----:B------:R-:W-:Y:S01]  /*5740*/  ULDC UR4, c[0x0][0x154] ;  /* 0x0000550000047ab9 */ /* 0x000fe20000000800 */
[----:B0-----:R-:W-:Y:S01]  /*5750*/  IADD3 R3, P0, RZ, -R88, RZ ;  /* 0x80000058ff037210 */ /* 0x001fe20007f1e0ff */
[----:B------:R-:W-:Y:S02]  /*5760*/  IMAD R21, R21, R20, R12 ;  /* 0x0000001415157224 */ /* 0x000fe400078e020c */
[----:B------:R-:W0:Y:S01]  /*5770*/  LDC R6, c[0x0][0x618] ;  /* 0x00018600ff067b82 */ /* 0x000e220000000800 */
[----:B------:R-:W-:Y:S02]  /*5780*/  IMAD.MOV.U32 R7, RZ, RZ, 0x1 ;  /* 0x00000001ff077424 */ /* 0x000fe400078e00ff */
[----:B------:R-:W-:-:S04]  /*5790*/  IMAD.X R5, RZ, RZ, ~R0, P0 ;  /* 0x000000ffff057224 */ /* 0x000fc800000e0e00 */
[-C--:B------:R-:W-:Y:S01]  /*57a0*/  IMAD R0, R5, R14.reuse, RZ ;  /* 0x0000000e05007224 */ /* 0x080fe200078e02ff */
[----:B------:R-:W1:Y:S01]  /*57b0*/  LDC R8, c[0x0][0x608] ;  /* 0x00018200ff087b82 */ /* 0x000e620000000800 */
[----:B------:R-:W-:-:S04]  /*57c0*/  IMAD.WIDE.U32 R4, R3, R14, R16 ;  /* 0x0000000e03047225 */ /* 0x000fc800078e0010 */
[----:B------:R-:W-:Y:S01]  /*57d0*/  IMAD R3, R3, R15, R0 ;  /* 0x0000000f03037224 */ /* 0x000fe200078e0200 */
[----:B------:R-:W-:Y:S02]  /*57e0*/  I2FP.F32.U32 R0, R24 ;  /* 0x0000001800007245 */ /* 0x000fe40000201000 */
[----:B------:R-:W3:Y:S01]  /*57f0*/  LDC R26, c[0x0][0x658] ;  /* 0x00019600ff1a7b82 */ /* 0x000ee20000000800 */
[----:B------:R-:W-:Y:S01]  /*5800*/  IMAD.IADD R3, R5, 0x1, R3 ;  /* 0x0000000105037824 */ /* 0x000fe200078e0203 */
[----:B--2---:R-:W-:Y:S01]  /*5810*/  ISETP.NE.U32.AND P0, PT, R28, RZ, PT ;  /* 0x000000ff1c00720c */ /* 0x004fe20003f05070 */
[----:B------:R-:W-:Y:S01]  /*5820*/  FMUL R0, R0, UR4 ;  /* 0x0000000400007c20 */ /* 0x000fe20008400000 */
[----:B------:R-:W-:Y:S02]  /*5830*/  IMAD.MOV.U32 R5, RZ, RZ, -0x1 ;  /* 0xffffffffff057424 */ /* 0x000fe400078e00ff */
[----:B------:R-:W-:Y:S01]  /*5840*/  ISETP.NE.AND.EX P0, PT, R29, RZ, PT, P0 ;  /* 0x000000ff1d00720c */ /* 0x000fe20003f05300 */
[----:B------:R2:W2:Y:S01]  /*5850*/  F2I.U32.TRUNC.NTZ R13, R0 ;  /* 0x00000000000d7305 */ /* 0x0004a2000020f000 */
[----:B------:R-:W2:Y:S01]  /*5860*/  LDC R15, c[0x0][0x148] ;  /* 0x00005200ff0f7b82 */ /* 0x000ea20000000800 */
[----:B0-----:R-:W-:-:S02]  /*5870*/  SHF.R.U64 R12, R4, R6, R3 ;  /* 0x00000006040c7219 */ /* 0x001fc40000001203 */
[----:B------:R-:W-:-:S05]  /*5880*/  SHF.R.U32.HI R3, RZ, R6, R3 ;  /* 0x00000006ff037219 */ /* 0x000fca0000011603 */
[----:B------:R-:W0:Y:S01]  /*5890*/  LDC R20, c[0x0][0x600] ;  /* 0x00018000ff147b82 */ /* 0x000e220000000800 */
[-CC-:B-1----:R-:W-:Y:S02]  /*58a0*/  SHF.R.U64 R10, R12, R8.reuse, R3.reuse ;  /* 0x000000080c0a7219 */ /* 0x182fe40000001203 */
[----:B------:R-:W-:-:S05]  /*58b0*/  SHF.R.U32.HI R3, RZ, R8, R3 ;  /* 0x00000008ff037219 */ /* 0x000fca0000011603 */
[----:B------:R-:W1:Y:S01]  /*58c0*/  LDC R27, c[0x0][0x648] ;  /* 0x00019200ff1b7b82 */ /* 0x000e620000000800 */
[-C--:B---3--:R-:W-:Y:S02]  /*58d0*/  SHF.L.U32 R4, R5, R26.reuse, RZ ;  /* 0x0000001a05047219 */ /* 0x088fe400000006ff */
[-CC-:B------:R-:W-:Y:S02]  /*58e0*/  SHF.R.U64 R14, R10, R26.reuse, R3.reuse ;  /* 0x0000001a0a0e7219 */ /* 0x180fe40000001203 */
[----:B------:R-:W-:Y:S02]  /*58f0*/  SHF.R.U32.HI R5, RZ, R26, R3 ;  /* 0x0000001aff057219 */ /* 0x000fe40000011603 */
[----:B------:R-:W-:Y:S01]  /*5900*/  LOP3.LUT R25, RZ, R4, RZ, 0x33, !PT ;  /* 0x00000004ff197212 */ /* 0x000fe200078e33ff */
[----:B------:R-:W3:Y:S01]  /*5910*/  LDC R30, c[0x0][0x638] ;  /* 0x00018e00ff1e7b82 */ /* 0x000ee20000000800 */
[----:B------:R-:W-:Y:S01]  /*5920*/  SHF.L.U32 R26, R7, R26, RZ ;  /* 0x0000001a071a7219 */ /* 0x000fe200000006ff */
[----:B------:R-:W-:-:S06]  /*5930*/  IMAD.MOV.U32 R4, RZ, RZ, R14 ;  /* 0x000000ffff047224 */ /* 0x000fcc00078e000e */
[----:B------:R-:W0:Y:S01]  /*5940*/  LDC R31, c[0x0][0x610] ;  /* 0x00018400ff1f7b82 */ /* 0x000e220000000800 */
        /* <DEDUP_REMOVED lines=11> */
.L_x_168:
[----:B------:R-:W-:Y:S01]  /*5a00*/  ISETP.NE.AND P0, PT, R2, 0x1, PT ;  /* 0x000000010200780c */ /* 0x000fe20003f05270 */
[----:B0-----:R-:W-:Y:S01]  /*5a10*/  VIADD R7, R20, 0xffffffff ;  /* 0xffffffff14077836 */ /* 0x001fe20000000000 */
[----:B-12---:R-:W-:Y:S01]  /*5a20*/  SHF.R.U64 R0, R4, R27, R5 ;  /* 0x0000001b04007219 */ /* 0x006fe20000001205 */
[----:B------:R-:W-:Y:S01]  /*5a30*/  IMAD.MOV R13, RZ, RZ, -R13 ;  /* 0x000000ffff0d7224 */ /* 0x000fe200078e0a0d */
[----:B------:R-:W-:Y:S01]  /*5a40*/  LOP3.LUT R5, R10, R25, RZ, 0xc0, !PT ;  /* 0x000000190a057212 */ /* 0x000fe200078ec0ff */
[----:B------:R-:W-:Y:S01]  /*5a50*/  IMAD.MOV.U32 R4, RZ, RZ, 0x1 ;  /* 0x00000001ff047424 */ /* 0x000fe200078e00ff */
[----:B------:R-:W-:Y:S01]  /*5a60*/  LOP3.LUT R12, R12, R7, RZ, 0xc0, !PT ;  /* 0x000000070c0c7212 */ /* 0x000fe200078ec0ff */
[----:B------:R-:W-:Y:S02]  /*5a70*/  IMAD.MOV R3, RZ, RZ, -R0 ;  /* 0x000000ffff037224 */ /* 0x000fe400078e0a00 */
[----:B------:R-:W-:Y:S02]  /*5a80*/  IMAD R0, R26, R0, R5 ;  /* 0x000000001a007224 */ /* 0x000fe400078e0205 */
[----:B---3--:R-:W-:-:S02]  /*5a90*/  IMAD R3, R3, R30, R14 ;  /* 0x0000001e03037224 */ /* 0x008fc400078e020e */
[----:B------:R-:W-:Y:S02]  /*5aa0*/  @P0 IMAD R21, R15, R13, R24 ;  /* 0x0000000d0f150224 */ /* 0x000fe400078e0218 */
[----:B------:R-:W-:Y:S01]  /*5ab0*/  IMAD R5, R3, R20, R12 ;  /* 0x0000001403057224 */ /* 0x000fe200078e020c */
[----:B------:R-:W-:Y:S01]  /*5ac0*/  PRMT R3, R4, 0x7610, R3 ;  /* 0x0000761004037816 */ /* 0x000fe20000000003 */
[----:B------:R-:W-:-:S05]  /*5ad0*/  IMAD R0, R0, R31, R21 ;  /* 0x0000001f00007224 */ /* 0x000fca00078e0215 */
[----:B------:R-:W-:Y:S02]  /*5ae0*/  SEL R93, R5, R0, !P0 ;  /* 0x00000000055d7207 */ /* 0x000fe40004000000 */
[----:B------:R-:W-:-:S07]  /*5af0*/  SEL R0, R0, R5, !P0 ;  /* 0x0000000500007207 */ /* 0x000fce0004000000 */
.L_x_166:
[----:B------:R-:W-:Y:S01]  /*5b00*/  LOP3.LUT P0, RZ, R3, 0xff, RZ, 0xc0, !PT ;  /* 0x000000ff03ff7812 */ /* 0x000fe2000780c0ff */
[----:B------:R-:W-:-:S12]  /*5b10*/  IMAD.MOV.U32 R92, RZ, RZ, R0 ;  /* 0x000000ffff5c7224 */ /* 0x000fd800078e0000 */
[----:B------:R-:W-:Y:S05]  /*5b20*/  @P0 BRA `(.L_x_169) ;  /* 0xffffffb800480947 */ /* 0x000fea000383ffff */
[----:B------:R-:W-:Y:S05]  /*5b30*/  EXIT ;  /* 0x000000000000794d */ /* 0x000fea0003800000 */
.L_x_8:
[----:B0-----:R-:W-:Y:S01]  /*5b40*/  ULDC.64 UR4, c[0x0][0x650] ;  /* 0x0001940000047ab9 */ /* 0x001fe20000000a00 */
        /* <DEDUP_REMOVED lines=25> */
.L_x_171:
[----:B------:R-:W0:Y:S01]  /*5ce0*/  LDC.64 R28, c[0x0][0x640] ;  /* 0x00019000ff1c7b82 */ /* 0x000e220000000a00 */
[-CC-:B------:R-:W-:Y:S01]  /*5cf0*/  SHF.R.U64 R22, R12, R6.reuse, R13.reuse ;  /* 0x000000060c167219 */ /* 0x180fe2000000120d */
[----:B------:R-:W-:Y:S01]  /*5d00*/  IMAD.MOV.U32 R30, RZ, RZ, 0x1 ;  /* 0x00000001ff1e7424 */ /* 0x000fe200078e00ff */
[----:B------:R-:W-:Y:S02]  /*5d10*/  SHF.R.U32.HI R6, RZ, R6, R13 ;  /* 0x00000006ff067219 */ /* 0x000fe4000001160d */
        /* <DEDUP_REMOVED lines=8> */
[----:B------:R-:W-:Y:S01]  /*5da0*/  IMAD.IADD R9, R9, 0x1, R11 ;  /* 0x0000000109097824 */ /* 0x000fe200078e020b */
[----:B0-----:R-:W-:-:S04]  /*5db0*/  ISETP.NE.U32.AND P0, PT, R28, RZ, PT ;  /* 0x000000ff1c00720c */ /* 0x001fc80003f05070 */
[----:B------:R-:W-:Y:S02]  /*5dc0*/  ISETP.NE.AND.EX P0, PT, R29, RZ, PT, P0 ;  /* 0x000000ff1d00720c */ /* 0x000fe40003f05300 */
[----:B------:R-:W0:Y:S01]  /*5dd0*/  LDC R20, c[0x0][0x600] ;  /* 0x00018000ff147b82 */ /* 0x000e220000000800 */
[-CC-:B-1----:R-:W-:Y:S01]  /*5de0*/  SHF.R.U64 R14, R8, R10.reuse, R9.reuse ;  /* 0x0000000a080e7219 */ /* 0x182fe20000001209 */
[----:B------:R-:W-:Y:S01]  /*5df0*/  IMAD.MOV.U32 R8, RZ, RZ, -0x1 ;  /* 0xffffffffff087424 */ /* 0x000fe200078e00ff */
[----:B------:R-:W-:-:S05]  /*5e00*/  SHF.R.U32.HI R9, RZ, R10, R9 ;  /* 0x0000000aff097219 */ /* 0x000fca0000011609 */
[----:B------:R-:W1:Y:S01]  /*5e10*/  LDC R26, c[0x0][0x648] ;  /* 0x00019200ff1a7b82 */ /* 0x000e620000000800 */
[-CC-:B--2---:R-:W-:Y:S02]  /*5e20*/  SHF.R.U64 R21, R14, R12.reuse, R9.reuse ;  /* 0x0000000c0e157219 */ /* 0x184fe40000001209 */
[----:B------:R-:W-:-:S05]  /*5e30*/  SHF.R.U32.HI R6, RZ, R12, R9 ;  /* 0x0000000cff067219 */ /* 0x000fca0000011609 */
[----:B------:R-:W2:Y:S01]  /*5e40*/  LDC R27, c[0x0][0x638] ;  /* 0x00018e00ff1b7b82 */ /* 0x000ea20000000800 */
[-C--:B---3--:R-:W-:Y:S02]  /*5e50*/  SHF.L.U32 R8, R8, R25.reuse, RZ ;  /* 0x0000001908087219 */ /* 0x088fe400000006ff */
[-CC-:B------:R-:W-:Y:S02]  /*5e60*/  SHF.R.U64 R23, R21, R25.reuse, R6.reuse ;  /* 0x0000001915177219 */ /* 0x180fe40000001206 */
[----:B------:R-:W-:Y:S02]  /*5e70*/  LOP3.LUT R32, RZ, R8, RZ, 0x33, !PT ;  /* 0x00000008ff207212 */ /* 0x000fe400078e33ff */
[----:B------:R-:W-:Y:S01]  /*5e80*/  SHF.R.U32.HI R9, RZ, R25, R6 ;  /* 0x00000019ff097219 */ /* 0x000fe20000011606 */
[----:B------:R-:W3:Y:S01]  /*5e90*/  LDC R31, c[0x0][0x610] ;  /* 0x00018400ff1f7b82 */ /* 0x000ee20000000800 */
[----:B------:R-:W-:Y:S01]  /*5ea0*/  IMAD.MOV.U32 R8, RZ, RZ, R23 ;  /* 0x000000ffff087224 */ /* 0x000fe200078e0017 */
[----:B------:R-:W-:Y:S06]  /*5eb0*/  @!P0 BRA `(.L_x_172) ;  /* 0x0000000000288947 */ /* 0x000fec0003800000 */
        /* <DEDUP_REMOVED lines=10> */
.L_x_172:
[----:B------:R-:W-:Y:S02]  /*5f60*/  ISETP.NE.AND P0, PT, R2, 0x1, PT ;  /* 0x000000010200780c */ /* 0x000fe40003f05270 */
[----:B-1----:R-:W-:Y:S01]  /*5f70*/  SHF.R.U64 R6, R8, R26, R9 ;  /* 0x0000001a08067219 */ /* 0x002fe20000001209 */
[----:B0-----:R-:W-:Y:S01]  /*5f80*/  VIADD R9, R20, 0xffffffff ;  /* 0xffffffff14097836 */ /* 0x001fe20000000000 */
[----:B------:R-:W-:Y:S02]  /*5f90*/  SHF.L.U32 R30, R30, R25, RZ ;  /* 0x000000191e1e7219 */ /* 0x000fe400000006ff */
[----:B------:R-:W-:Y:S01]  /*5fa0*/  LOP3.LUT R5, R21, R32, RZ, 0xc0, !PT ;  /* 0x0000002015057212 */ /* 0x000fe200078ec0ff */
[----:B------:R-:W-:-:S04]  /*5fb0*/  IMAD.MOV R8, RZ, RZ, -R6 ;  /* 0x000000ffff087224 */ /* 0x000fc800078e0a06 */
[----:B------:R-:W-:Y:S01]  /*5fc0*/  IMAD R6, R30, R6, R5 ;  /* 0x000000061e067224 */ /* 0x000fe200078e0205 */
[----:B------:R-:W-:Y:S01]  /*5fd0*/  LOP3.LUT R5, R14, R9, RZ, 0xc0, !PT ;  /* 0x000000090e057212 */ /* 0x000fe200078ec0ff */
[----:B------:R-:W-:Y:S02]  /*5fe0*/  @P0 IMAD R3, R7, R24, R4 ;  /* 0x0000001807030224 */ /* 0x000fe400078e0204 */
[----:B--2---:R-:W-:Y:S02]  /*5ff0*/  IMAD R4, R8, R27, R23 ;  /* 0x0000001b08047224 */ /* 0x004fe400078e0217 */
[----:B---3--:R-:W-:Y:S02]  /*6000*/  IMAD R3, R6, R31, R3 ;  /* 0x0000001f06037224 */ /* 0x008fe400078e0203 */
[----:B------:R-:W-:Y:S02]  /*6010*/  IMAD R4, R4, R20, R5 ;  /* 0x0000001404047224 */ /* 0x000fe400078e0205 */
[----:B------:R-:W-:-:S02]  /*6020*/  IMAD.MOV.U32 R8, RZ, RZ, 0x1 ;  /* 0x00000001ff087424 */ /* 0x000fc400078e00ff */
[----:B------:R-:W-:Y:S01]  /*6030*/  IMAD.MOV.U32 R6, RZ, RZ, R22 ;  /* 0x000000ffff067224 */ /* 0x000fe200078e0016 */
[----:B------:R-:W-:Y:S02]  /*6040*/  SEL R20, R4, R3, !P0 ;  /* 0x0000000304147207 */ /* 0x000fe40004000000 */
[----:B------:R-:W-:-:S07]  /*6050*/  SEL R21, R3, R4, !P0 ;  /* 0x0000000403157207 */ /* 0x000fce0004000000 */
.L_x_170:
[----:B------:R-:W-:-:S08]  /*6060*/  NOP ;  /* 0x0000000000007918 */ /* 0x000fd00000000000 */
[----:B------:R-:W0:-:S00]  /*6070*/  USETMAXREG.DEALLOC.CTAPOOL 0x28 ;  /* 0x00000028000079c8 */ /* 0x000e0000080e0500 */
[----:B0-----:R-:W-:-:S13]  /*6080*/  ISETP.NE.AND P0, PT, R0, RZ, PT ;  /* 0x000000ff0000720c */ /* 0x001fda0003f05270 */
[----:B------:R-:W-:Y:S05]  /*6090*/  @P0 EXIT ;  /* 0x000000000000094d */ /* 0x000fea0003800000 */
[----:B------:R-:W-:Y:S01]  /*60a0*/  LOP3.LUT P0, RZ, R8, 0xff, RZ, 0xc0, !PT ;  /* 0x000000ff08ff7812 */ /* 0x000fe2000780c0ff */
[----:B------:R-:W-:Y:S02]  /*60b0*/  IMAD.MOV.U32 R0, RZ, RZ, 0x1 ;  /* 0x00000001ff007424 */ /* 0x000fe400078e00ff */
[----:B------:R-:W-:-:S10]  /*60c0*/  IMAD.MOV.U32 R3, RZ, RZ, RZ ;  /* 0x000000ffff037224 */ /* 0x000fd400078e00ff */
[----:B------:R-:W-:Y:S05]  /*60d0*/  @!P0 BRA `(.L_x_173) ;  /* 0x0000000c00488947 */ /* 0x000fea0003800000 */
[----:B------:R-:W0:Y:S01]  /*60e0*/  LDC R0, c[0x0][0x28c] ;  /* 0x0000a300ff007b82 */ /* 0x000e220000000800 */
[----:B------:R-:W1:Y:S01]  /*60f0*/  S2R R11, SR_CgaCtaId ;  /* 0x00000000000b7919 */ /* 0x000e620000008800 */
[----:B------:R-:W-:Y:S01]  /*6100*/  ULDC UR5, c[0x0][0x658] ;  /* 0x0001960000057ab9 */ /* 0x000fe20000000800 */
[----:B------:R-:W-:Y:S01]  /*6110*/  UMOV UR7, 0xffffffff ;  /* 0xffffffff00077882 */ /* 0x000fe20000000000 */
[----:B------:R-:W-:Y:S01]  /*6120*/  ULDC UR6, c[0x0][0xc] ;  /* 0x0000030000067ab9 */ /* 0x000fe20000000800 */
[----:B------:R-:W-:Y:S01]  /*6130*/  USHF.L.U32 UR8, UR7, UR5, URZ ;  /* 0x0000000507087299 */ /* 0x000fe2000800063f */
[----:B------:R-:W-:Y:S01]  /*6140*/  BSSY B0, `(.L_x_173) ;  /* 0x00000cb000007945 */ /* 0x000fe20003800000 */
[----:B------:R-:W-:Y:S01]  /*6150*/  UMOV UR9, 0x1 ;  /* 0x0000000100097882 */ /* 0x000fe20000000000 */
[----:B------:R-:W-:Y:S01]  /*6160*/  ULDC UR7, c[0x0][0x10] ;  /* 0x0000040000077ab9 */ /* 0x000fe20000000800 */
[----:B------:R-:W-:Y:S01]  /*6170*/  USHF.L.U32 UR18, UR9, UR5, URZ ;  /* 0x0000000509127299 */ /* 0x000fe2000800063f */
[----:B------:R-:W-:Y:S01]  /*6180*/  IMAD.MOV.U32 R9, RZ, RZ, 0x1 ;  /* 0x00000001ff097424 */ /* 0x000fe200078e00ff */
[----:B------:R-:W-:Y:S01]  /*6190*/  UIMAD.WIDE.U32 UR6, UR6, UR7, URZ ;  /* 0x00000007060672a5 */ /* 0x000fe2000f8e003f */
[----:B------:R-:W-:Y:S01]  /*61a0*/  LOP3.LUT R8, R19, 0x2, RZ, 0xfc, !PT ;  /* 0x0000000213087812 */ /* 0x000fe200078efcff */
[----:B------:R-:W-:Y:S01]  /*61b0*/  ULDC UR5, c[0x0][0x14] ;  /* 0x0000050000057ab9 */ /* 0x000fe20000000800 */
[----:B------:R-:W-:Y:S01]  /*61c0*/  ULDC UR4, c[0x0][0x600] ;  /* 0x0001800000047ab9 */ /* 0x000fe20000000800 */
[----:B------:R-:W-:-:S02]  /*61d0*/  UIMAD.WIDE.U32 UR22, UR6, UR5, URZ ;  /* 0x00000005061672a5 */ /* 0x000fc4000f8e003f */
[----:B------:R-:W-:Y:S02]  /*61e0*/  UIMAD UR13, UR7, UR5, URZ ;  /* 0x00000005070d72a4 */ /* 0x000fe4000f8e023f */
[----:B------:R-:W-:Y:S02]  /*61f0*/  UIADD3 UR4, UR4, -0x1, URZ ;  /* 0xffffffff04047890 */ /* 0x000fe4000fffe03f */
[----:B------:R-:W-:Y:S02]  /*6200*/  ULOP3.LUT UR17, URZ, UR8, URZ, 0x33, !UPT ;  /* 0x000000083f117292 */ /* 0x000fe4000f8e333f */
[----:B------:R-:W-:Y:S01]  /*6210*/  UIADD3 UR13, UR23, UR13, URZ ;  /* 0x0000000d170d7290 */ /* 0x000fe2000fffe03f */
[----:B0-----:R-:W-:Y:S01]  /*6220*/  VIADD R0, R0, 0x1f ;  /* 0x0000001f00007836 */ /* 0x001fe20000000000 */
[----:B------:R-:W-:-:S04]  /*6230*/  ULDC.64 UR24, c[0x0][0x198] ;  /* 0x0000660000187ab9 */ /* 0x000fc80000000a00 */
[----:B------:R-:W-:Y:S01]  /*6240*/  SHF.R.S32.HI R3, RZ, 0x1f, R0 ;  /* 0x0000001fff037819 */ /* 0x000fe20000011400 */
[----:B-1----:R-:W-:-:S03]  /*6250*/  IMAD.SHL.U32 R4, R11, 0x100, RZ ;  /* 0x000001000b047824 */ /* 0x002fc600078e00ff */
[----:B------:R-:W-:Y:S01]  /*6260*/  LEA.HI R10, R3, R0, RZ, 0x5 ;  /* 0x00000000030a7211 */ /* 0x000fe200078f28ff */
[----:B------:R-:W-:Y:S02]  /*6270*/  IMAD.SHL.U32 R11, R11, 0x8, RZ ;  /* 0x000000080b0b7824 */ /* 0x000fe400078e00ff */
[----:B------:R-:W-:Y:S01]  /*6280*/  IMAD.MOV.U32 R0, RZ, RZ, 0x1 ;  /* 0x00000001ff007424 */ /* 0x000fe200078e00ff */
[----:B------:R-:W-:Y:S01]  /*6290*/  LOP3.LUT R4, R4, 0x700, RZ, 0xc0, !PT ;  /* 0x0000070004047812 */ /* 0x000fe200078ec0ff */
[----:B------:R-:W-:Y:S01]  /*62a0*/  IMAD.MOV.U32 R3, RZ, RZ, RZ ;  /* 0x000000ffff037224 */ /* 0x000fe200078e00ff */
[----:B------:R-:W-:Y:S02]  /*62b0*/  SHF.R.S32.HI R10, RZ, 0x5, R10 ;  /* 0x00000005ff0a7819 */ /* 0x000fe4000001140a */
[----:B------:R-:W-:Y:S01]  /*62c0*/  LOP3.LUT R11, R11, 0x38, RZ, 0xc0, !PT ;  /* 0x000000380b0b7812 */ /* 0x000fe200078ec0ff */
[----:B------:R-:W-:Y:S02]  /*62d0*/  VIADD R12, R4, 0x2c280 ;  /* 0x0002c280040c7836 */ /* 0x000fe40000000000 */
[----:B------:R-:W-:-:S07]  /*62e0*/  VIADD R13, R10, 0x1 ;  /* 0x000000010a0d7836 */ /* 0x000fce0000000000 */
.L_x_184:
[----:B------:R-:W-:-:S03]  /*62f0*/  UMOV UR5, 0xffffffff ;  /* 0xffffffff00057882 */ /* 0x000fc60000000000 */
[----:B------:R-:W-:Y:S05]  /*6300*/  BRA.DIV UR5, `(.L_x_174) ;  /* 0x0000001a052c7947 */ /* 0x000fea000b800000 */
[----:B------:R-:W-:-:S13]  /*6310*/  ELECT P6, URZ, PT ;  /* 0x00000000003f782f */ /* 0x000fda00038c0000 */
.L_x_213:
[----:B------:R-:W0:Y:S01]  /*6320*/  LDC R4, c[0x0][0x28c] ;  /* 0x0000a300ff047b82 */ /* 0x000e220000000800 */
[----:B------:R-:W-:Y:S01]  /*6330*/  BSSY B1, `(.L_x_175) ;  /* 0x0000038000017945 */ /* 0x000fe20003800000 */
[----:B0-----:R-:W-:-:S13]  /*6340*/  ISETP.LT.OR P6, PT, R4, 0x1, !P6 ;  /* 0x000000010400780c */ /* 0x001fda00077c1670 */
[----:B------:R-:W-:Y:S05]  /*6350*/  @P6 BRA `(.L_x_176) ;  /* 0x0000000000d46947 */ /* 0x000fea0003800000 */
[----:B------:R-:W-:Y:S02]  /*6360*/  IMAD.SHL.U32 R21, R21, 0x100, RZ ;  /* 0x0000010015157824 */ /* 0x000fe400078e00ff */
[----:B------:R-:W-:Y:S02]  /*6370*/  IMAD R20, R20, 0x40, R11 ;  /* 0x0000004014147824 */ /* 0x000fe400078e020b */
[----:B------:R-:W-:Y:S02]  /*6380*/  IMAD.MOV.U32 R24, RZ, RZ, RZ ;  /* 0x000000ffff187224 */ /* 0x000fe400078e00ff */
[----:B------:R-:W-:Y:S02]  /*6390*/  IMAD.MOV.U32 R4, RZ, RZ, R13 ;  /* 0x000000ffff047224 */ /* 0x000fe400078e000d */
[----:B------:R-:W-:Y:S02]  /*63a0*/  IMAD.MOV.U32 R5, RZ, RZ, R0 ;  /* 0x000000ffff057224 */ /* 0x000fe400078e0000 */
[----:B------:R-:W-:-:S07]  /*63b0*/  IMAD.MOV.U32 R7, RZ, RZ, R3 ;  /* 0x000000ffff077224 */ /* 0x000fce00078e0003 */
.L_x_179:
[----:B------:R-:W0:Y:S01]  /*63c0*/  S2R R15, SR_CgaCtaId ;  /* 0x00000000000f7919 */ /* 0x000e220000008800 */
[----:B------:R-:W-:Y:S02]  /*63d0*/  MOV R14, 0x400 ;  /* 0x00000400000e7802 */ /* 0x000fe40000000f00 */
[----:B------:R-:W-:Y:S02]  /*63e0*/  LOP3.LUT P1, RZ, R18, 0x7f, RZ, 0xc0, !PT ;  /* 0x0000007f12ff7812 */ /* 0x000fe4000782c0ff */
[----:B0-----:R-:W-:Y:S02]  /*63f0*/  LEA R22, R15, R14, 0x18 ;  /* 0x0000000e0f167211 */ /* 0x001fe400078ec0ff */
[----:B------:R-:W-:-:S09]  /*6400*/  SHF.L.U32 R14, R5, 0x1f, RZ ;  /* 0x0000001f050e7819 */ /* 0x000fd200000006ff */
[----:B------:R-:W0:Y:S01]  /*6410*/  @!P1 LDC R15, c[0x0][0x500] ;  /* 0x00014000ff0f9b82 */ /* 0x000e220000000800 */
[----:B------:R-:W-:-:S04]  /*6420*/  IMAD R23, R7, 0x8, R22 ;  /* 0x0000000807177824 */ /* 0x000fc800078e0216 */
[----:B------:R-:W1:Y:S02]  /*6430*/  SYNCS.PHASECHK.TRANS64.TRYWAIT P0, [R23+URZ+0xb0], R14 ;  /* 0x0000b00e170075a7 */ /* 0x000e64000800017f */
[----:B-1----:R-:W-:Y:S05]  /*6440*/  @!P0 BRA `(.L_x_177) ;  /* 0x0000001400fc8947 */ /* 0x002fea0003800000 */
.L_x_214:
[----:B-1----:R-:W-:Y:S01]  /*6450*/  PRMT R14, R8, 0x9910, RZ ;  /* 0x00009910080e7816 */ /* 0x002fe200000000ff */
[----:B0-----:R0:W-:Y:S03]  /*6460*/  @!P1 SYNCS.ARRIVE.TRANS64 RZ, [R23+URZ], R15 ;  /* 0x0000000f17ff99a7 */ /* 0x0011e6000800003f */
[----:B------:R-:W-:-:S13]  /*6470*/  ISETP.NE.AND P0, PT, R14, 0x2, PT ;  /* 0x000000020e00780c */ /* 0x000fda0003f05270 */
[----:B0-----:R-:W-:Y:S05]  /*6480*/  @P0 BRA `(.L_x_178) ;  /* 0x0000000000040947 */ /* 0x001fea0003800000 */
[----:B------:R-:W-:Y:S01]  /*6490*/  BPT.TRAP 0x1 ;  /* 0x000000040000795c */ /* 0x000fe20000300000 */
.L_x_178:
[----:B------:R-:W-:Y:S01]  /*64a0*/  R2UR UR19, R22 ;  /* 0x00000000161372ca */ /* 0x000fe200000e0000 */
[----:B------:R-:W-:Y:S01]  /*64b0*/  IMAD R22, R7, 0x2000, R22 ;  /* 0x0000200007167824 */ /* 0x000fe200078e0216 */
[----:B------:R-:W-:Y:S01]  /*64c0*/  R2UR UR9, R23 ;  /* 0x00000000170972ca */ /* 0x000fe200000e0000 */
[----:B------:R-:W-:Y:S01]  /*64d0*/  IMAD R14, R7, 0x800, R12 ;  /* 0x00000800070e7824 */ /* 0x000fe200078e020c */
[----:B------:R-:W-:Y:S01]  /*64e0*/  UIADD3 UR6, UP0, UR24, 0xf0, URZ ;  /* 0x000000f018067890 */ /* 0x000fe2000ff1e03f */
[----:B------:R-:W-:Y:S01]  /*64f0*/  VIADD R4, R4, 0xffffffff ;  /* 0xffffffff04047836 */ /* 0x000fe20000000000 */
[----:B------:R-:W-:Y:S01]  /*6500*/  R2UR UR5, R22 ;  /* 0x00000000160572ca */ /* 0x000fe200000e0000 */
[----:B------:R-:W-:Y:S01]  /*6510*/  UIADD3 UR26, UP1, UR24, 0x1f0, URZ ;  /* 0x000001f0181a7890 */ /* 0x000fe2000ff3e03f */
[----:B------:R-:W-:Y:S01]  /*6520*/  R2UR UR8, R14 ;  /* 0x000000000e0872ca */ /* 0x000fe200000e0000 */
[----:B------:R-:W-:Y:S01]  /*6530*/  UIADD3.X UR7, URZ, UR25, URZ, UP0, !UPT ;  /* 0x000000193f077290 */ /* 0x000fe200087fe43f */
[----:B------:R-:W-:Y:S01]  /*6540*/  R2UR UR11, R21 ;  /* 0x00000000150b72ca */ /* 0x000fe200000e0000 */
[----:B------:R-:W-:Y:S01]  /*6550*/  VIADD R7, R7, 0x1 ;  /* 0x0000000107077836 */ /* 0x000fe20000000000 */
[----:B------:R-:W-:Y:S01]  /*6560*/  R2UR UR10, R24 ;  /* 0x00000000180a72ca */ /* 0x000fe200000e0000 */
[----:B------:R-:W-:Y:S01]  /*6570*/  UIADD3.X UR27, URZ, UR25, URZ, UP1, !UPT ;  /* 0x000000193f1b7290 */ /* 0x000fe20008ffe43f */
[----:B------:R-:W-:Y:S01]  /*6580*/  R2UR UR12, R6 ;  /* 0x00000000060c72ca */ /* 0x000fe200000e0000 */
[----:B------:R-:W-:Y:S01]  /*6590*/  UMOV UR14, 0x0 ;  /* 0x00000000000e7882 */ /* 0x000fe20000000000 */
[----:B------:R-:W-:Y:S01]  /*65a0*/  R2UR UR20, R20 ;  /* 0x00000000141472ca */ /* 0x000fe200000e0000 */
[----:B------:R-:W-:Y:S01]  /*65b0*/  UMOV UR15, 0x10000000 ;  /* 0x10000000000f7882 */ /* 0x000fe20000000000 */
[----:B------:R-:W-:Y:S01]  /*65c0*/  ISETP.GT.AND P1, PT, R4, 0x1, PT ;  /* 0x000000010400780c */ /* 0x000fe20003f24270 */
[----:B------:R-:W-:Y:S01]  /*65d0*/  UIADD3 UR16, UR5, 0x280, URZ ;  /* 0x0000028005107890 */ /* 0x000fe2000fffe03f */
[----:B------:R-:W-:Y:S01]  /*65e0*/  ISETP.NE.AND P0, PT, R7, 0x16, PT ;  /* 0x000000160700780c */ /* 0x000fe20003f05270 */
[----:B------:R-:W-:Y:S01]  /*65f0*/  UIADD3 UR5, UR19, UR8, URZ ;  /* 0x0000000813057290 */ /* 0x000fe2000fffe03f */
[----:B------:R-:W-:Y:S01]  /*6600*/  VIADD R24, R24, 0x20 ;  /* 0x0000002018187836 */ /* 0x000fe20000000000 */
[----:B------:R-:W-:Y:S01]  /*6610*/  UMOV UR21, 0xff0000 ;  /* 0x00ff000000157882 */ /* 0x000fe20000000000 */
[----:B------:R-:W-:-:S02]  /*6620*/  SEL R14, RZ, 0x1, P0 ;  /* 0x00000001ff0e7807 */ /* 0x000fc40000000000 */
[----:B------:R-:W-:Y:S01]  /*6630*/  UMOV UR8, UR16 ;  /* 0x0000001000087c82 */ /* 0x000fe20008000000 */
[----:B------:R-:W-:Y:S01]  /*6640*/  SEL R7, R7, RZ, P0 ;  /* 0x000000ff07077207 */ /* 0x000fe20000000000 */
[----:B------:R0:W-:Y:S01]  /*6650*/  UTMALDG.3D [UR8], [UR6], desc[UR14] ;  /* 0x00000e08060075b4 */ /* 0x0001e20008011000 */
[----:B------:R-:W-:Y:S01]  /*6660*/  LOP3.LUT R5, R5, R14, RZ, 0x3c, !PT ;  /* 0x0000000e05057212 */ /* 0x000fe200078e3cff */
[----:B0-----:R-:W-:Y:S01]  /*6670*/  UMOV UR11, UR20 ;  /* 0x00000014000b7c82 */ /* 0x001fe20008000000 */
[----:B------:R-:W-:Y:S02]  /*6680*/  UMOV UR8, UR5 ;  /* 0x0000000500087c82 */ /* 0x000fe40008000000 */
[----:B------:R0:W-:Y:S02]  /*6690*/  UTMALDG.3D.MULTICAST [UR8], [UR26], UR21, desc[UR14] ;  /* 0x00000e081a0073b4 */ /* 0x0001e40008011815 */
[----:B0-----:R-:W-:Y:S05]  /*66a0*/  @P1 BRA `(.L_x_179) ;  /* 0xfffffffc00441947 */ /* 0x001fea000383ffff */
.L_x_176:
[----:B------:R-:W-:Y:S05]  /*66b0*/  BSYNC B1 ;  /* 0x0000000000017941 */ /* 0x000fea0003800000 */
.L_x_175:
[----:B------:R-:W-:Y:S01]  /*66c0*/  LOP3.LUT P1, RZ, R9, 0xff, RZ, 0xc0, !PT ;  /* 0x000000ff09ff7812 */ /* 0x000fe2000782c0ff */
[C---:B------:R-:W-:Y:S01]  /*66d0*/  IMAD.IADD R6, R10.reuse, 0x1, R3 ;  /* 0x000000010a067824 */ /* 0x040fe200078e0203 */
[----:B------:R-:W-:Y:S01]  /*66e0*/  ULDC.64 UR6, c[0x0][0x650] ;  /* 0x0001940000067ab9 */ /* 0x000fe20000000a00 */
[----:B------:R-:W-:Y:S01]  /*66f0*/  ISETP.GE.U32.AND P2, PT, R10, 0x16, PT ;  /* 0x000000160a00780c */ /* 0x000fe20003f46070 */
[----:B------:R-:W-:Y:S01]  /*6700*/  BSSY B1, `(.L_x_180) ;  /* 0x000006c000017945 */ /* 0x000fe20003800000 */
[----:B------:R-:W-:Y:S01]  /*6710*/  IMAD.MOV.U32 R21, RZ, RZ, -0x1 ;  /* 0xffffffffff157424 */ /* 0x000fe200078e00ff */
[----:B------:R-:W-:Y:S01]  /*6720*/  ISETP.GT.U32.AND P0, PT, R6, 0x15, PT ;  /* 0x000000150600780c */ /* 0x000fe20003f04070 */
[----:B------:R-:W-:Y:S01]  /*6730*/  IMAD.MOV.U32 R20, RZ, RZ, -0x1 ;  /* 0xffffffffff147424 */ /* 0x000fe200078e00ff */
[----:B------:R-:W-:Y:S02]  /*6740*/  PRMT R9, RZ, 0x7610, R9 ;  /* 0x00007610ff097816 */ /* 0x000fe40000000009 */
[----:B------:R-:W-:-:S03]  /*6750*/  ISETP.LT.U32.AND P0, PT, R10, 0x16, P0 ;  /* 0x000000160a00780c */ /* 0x000fc60000701070 */
[----:B------:R-:W0:Y:S01]  /*6760*/  @P1 S2R R5, SR_CgaCtaId ;  /* 0x0000000000051919 */ /* 0x000e220000008800 */
[----:B------:R-:W-:-:S04]  /*6770*/  @P1 MOV R4, 0x400 ;  /* 0x0000040000041802 */ /* 0x000fc80000000f00 */
[----:B0-----:R-:W-:Y:S01]  /*6780*/  @P1 LEA R3, R5, R4, 0x18 ;  /* 0x0000000405031211 */ /* 0x001fe200078ec0ff */
[----:B------:R-:W-:-:S03]  /*6790*/  IMAD.WIDE.U32 R4, R6, -0x45d1745d, RZ ;  /* 0xba2e8ba306047825 */ /* 0x000fc600078e00ff */
[----:B------:R0:W-:Y:S01]  /*67a0*/  @P1 SYNCS.ARRIVE.TRANS64.A1T0 RZ, [R3+URZ+0x178], RZ ;  /* 0x000178ff03ff19a7 */ /* 0x0001e2000810003f */
[----:B------:R-:W-:Y:S02]  /*67b0*/  IADD3 R16, P1, R16, UR22, RZ ;  /* 0x0000001610107c10 */ /* 0x000fe4000ff3e0ff */
[----:B------:R-:W-:Y:S02]  /*67c0*/  SHF.R.U32.HI R5, RZ, 0x4, R5 ;  /* 0x00000004ff057819 */ /* 0x000fe40000011605 */
[----:B------:R-:W-:Y:S02]  /*67d0*/  IADD3.X R17, R17, UR13, RZ, P1, !PT ;  /* 0x0000000d11117c10 */ /* 0x000fe40008ffe4ff */
[----:B------:R-:W-:Y:S02]  /*67e0*/  PRMT R4, RZ, 0x7610, R4 ;  /* 0x00007610ff047816 */ /* 0x000fe40000000004 */
[----:B0-----:R-:W-:Y:S02]  /*67f0*/  SEL R3, RZ, 0x1, !P0 ;  /* 0x00000001ff037807 */ /* 0x001fe40004000000 */
[----:B------:R-:W-:-:S02]  /*6800*/  ISETP.GE.U32.AND P0, PT, R16, UR6, PT ;  /* 0x0000000610007c0c */ /* 0x000fc4000bf06070 */
[----:B------:R-:W-:Y:S01]  /*6810*/  LOP3.LUT R0, R0, R3, RZ, 0x3c, !PT ;  /* 0x0000000300007212 */ /* 0x000fe200078e3cff */
[----:B------:R-:W-:Y:S01]  /*6820*/  IMAD R3, R5, -0x16, R6 ;  /* 0xffffffea05037824 */ /* 0x000fe200078e0206 */
[----:B------:R-:W-:Y:S01]  /*6830*/  ISETP.GE.U32.AND.EX P0, PT, R17, UR7, PT, P0 ;  /* 0x0000000711007c0c */ /* 0x000fe2000bf06100 */
[----:B------:R-:W-:Y:S01]  /*6840*/  IMAD.MOV.U32 R6, RZ, RZ, -0x1 ;  /* 0xffffffffff067424 */ /* 0x000fe200078e00ff */
[----:B------:R-:W-:-:S11]  /*6850*/  @P2 LOP3.LUT R0, R0, 0x1, R5, 0x78, !PT ;  /* 0x0000000100002812 */ /* 0x000fd600078e7805 */
[----:B------:R-:W-:Y:S05]  /*6860*/  @P0 BRA `(.L_x_181) ;  /* 0x0000000400540947 */ /* 0x000fea0003800000 */
[----:B------:R-:W0:Y:S01]  /*6870*/  S2R R15, SR_CTAID.X ;  /* 0x00000000000f7919 */ /* 0x000e220000002500 */
[----:B------:R-:W-:Y:S01]  /*6880*/  ULDC.64 UR6, c[0x0][0x628] ;  /* 0x00018a0000067ab9 */ /* 0x000fe20000000a00 */
[----:B------:R-:W-:Y:S01]  /*6890*/  ULDC UR8, c[0x0][0x630] ;  /* 0x00018c0000087ab9 */ /* 0x000fe20000000800 */
[----:B------:R-:W-:Y:S01]  /*68a0*/  ISETP.NE.U32.AND P0, PT, RZ, UR6, PT ;  /* 0x00000006ff007c0c */ /* 0x000fe2000bf05070 */
[----:B------:R-:W1:Y:S01]  /*68b0*/  S2R R20, SR_CTAID.Y ;  /* 0x0000000000147919 */ /* 0x000e620000002600 */
[----:B------:R-:W-:Y:S01]  /*68c0*/  ULDC UR9, c[0x0][0x150] ;  /* 0x0000540000097ab9 */ /* 0x000fe20000000800 */
[----:B------:R-:W-:Y:S01]  /*68d0*/  IMAD.MOV.U32 R4, RZ, RZ, R16 ;  /* 0x000000ffff047224 */ /* 0x000fe200078e0010 */
[----:B------:R-:W-:Y:S01]  /*68e0*/  ISETP.NE.AND.EX P0, PT, RZ, UR7, PT, P0 ;  /* 0x00000007ff007c0c */ /* 0x000fe2000bf05300 */
[----:B------:R-:W-:Y:S01]  /*68f0*/  IMAD.MOV.U32 R5, RZ, RZ, R17 ;  /* 0x000000ffff057224 */ /* 0x000fe200078e0011 */
[----:B0-----:R-:W-:-:S11]  /*6900*/  I2FP.F32.U32 R22, R15 ;  /* 0x0000000f00167245 */ /* 0x001fd60000201000 */
[----:B------:R-:W-:Y:S05]  /*6910*/  @!P0 BRA `(.L_x_182) ;  /* 0x0000000000288947 */ /* 0x000fea0003800000 */
[----:B------:R-:W-:Y:S02]  /*6920*/  ULDC UR5, c[0x0][0x634] ;  /* 0x00018d0000057ab9 */ /* 0x000fe40000000800 */
[----:B------:R-:W-:-:S05]  /*6930*/  IADD3 R5, P0, R16, UR5, RZ ;  /* 0x0000000510057c10 */ /* 0x000fca000ff1e0ff */
[----:B------:R-:W-:-:S04]  /*6940*/  IMAD.X R21, RZ, RZ, R17, P0 ;  /* 0x000000ffff157224 */ /* 0x000fc800000e0611 */
[----:B------:R-:W-:-:S04]  /*6950*/  IMAD.WIDE.U32 R6, R21, UR6, RZ ;  /* 0x0000000615067c25 */ /* 0x000fc8000f8e00ff */
[----:B------:R-:W-:-:S04]  /*6960*/  IMAD.WIDE.U32 R6, P0, R5, UR7, R6 ;  /* 0x0000000705067c25 */ /* 0x000fc8000f800006 */
[----:B------:R-:W-:-:S04]  /*6970*/  IMAD.WIDE.U32 R4, R5, UR6, RZ ;  /* 0x0000000605047c25 */ /* 0x000fc8000f8e00ff */
[----:B------:R-:W-:Y:S01]  /*6980*/  IMAD.MOV.U32 R4, RZ, RZ, R7 ;  /* 0x000000ffff047224 */ /* 0x000fe200078e0007 */
[----:B------:R-:W-:Y:S01]  /*6990*/  IADD3 RZ, P1, R5, R6, RZ ;  /* 0x0000000605ff7210 */ /* 0x000fe20007f3e0ff */
[----:B------:R-:W-:-:S04]  /*69a0*/  IMAD.X R5, RZ, RZ, RZ, P0 ;  /* 0x000000ffff057224 */ /* 0x000fc800000e06ff */
[----:B------:R-:W-:-:S08]  /*69b0*/  IMAD.WIDE.U32.X R4, R21, UR7, R4, P1 ;  /* 0x0000000715047c25 */ /* 0x000fd000088e0404 */
.L_x_182:
[--C-:B------:R-:W-:Y:S01]  /*69c0*/  SHF.R.U64 R14, R4, UR8, R5.reuse ;  /* 0x00000008040e7c19 */ /* 0x100fe20008001205 */
[----:B------:R-:W-:Y:S01]  /*69d0*/  FMUL R22, R22, UR9 ;  /* 0x0000000916167c20 */ /* 0x000fe20008400000 */
[----:B------:R-:W-:Y:S01]  /*69e0*/  SHF.R.U32.HI R4, RZ, UR8, R5 ;  /* 0x00000008ff047c19 */ /* 0x000fe20008011605 */
[----:B------:R-:W0:Y:S01]  /*69f0*/  LDC R6, c[0x0][0x144] ;  /* 0x00005100ff067b82 */ /* 0x000e220000000800 */
[----:B------:R-:W-:Y:S01]  /*6a00*/  IADD3 R5, P0, RZ, -R14, RZ ;  /* 0x8000000eff057210 */ /* 0x000fe20007f1e0ff */
[----:B------:R-:W-:Y:S01]  /*6a10*/  ULDC UR5, c[0x0][0x154] ;  /* 0x0000550000057ab9 */ /* 0x000fe20000000800 */
[----:B-1----:R-:W-:Y:S01]  /*6a20*/  I2FP.F32.U32 R7, R20 ;  /* 0x0000001400077245 */ /* 0x002fe20000201000 */
[----:B------:R-:W1:Y:S01]  /*6a30*/  F2I.U32.TRUNC.NTZ R22, R22 ;  /* 0x0000001600167305 */ /* 0x000e62000020f000 */
[----:B------:R-:W-:Y:S01]  /*6a40*/  ULDC.64 UR6, c[0x0][0x620] ;  /* 0x0001880000067ab9 */ /* 0x000fe20000000a00 */
[----:B------:R-:W-:Y:S01]  /*6a50*/  IMAD.X R4, RZ, RZ, ~R4, P0 ;  /* 0x000000ffff047224 */ /* 0x000fe200000e0e04 */
[----:B------:R-:W-:Y:S01]  /*6a60*/  ISETP.NE.AND P2, PT, R2, 0x1, PT ;  /* 0x000000010200780c */ /* 0x000fe20003f45270 */
[----:B------:R-:W-:Y:S01]  /*6a70*/  FMUL R23, R7, UR5 ;  /* 0x0000000507177c20 */ /* 0x000fe20008400000 */
[----:B------:R-:W2:Y:S01]  /*6a80*/  LDC R25, c[0x0][0x148] ;  /* 0x00005200ff197b82 */ /* 0x000ea20000000800 */
[----:B------:R-:W-:Y:S01]  /*6a90*/  IMAD R4, R4, UR6, RZ ;  /* 0x0000000604047c24 */ /* 0x000fe2000f8e02ff */
[----:B------:R-:W-:-:S03]  /*6aa0*/  ULDC UR5, c[0x0][0x618] ;  /* 0x0001860000057ab9 */ /* 0x000fc60000000800 */
[----:B------:R-:W3:Y:S01]  /*6ab0*/  F2I.U32.TRUNC.NTZ R23, R23 ;  /* 0x0000001700177305 */ /* 0x000ee2000020f000 */
[C---:B------:R-:W-:Y:S02]  /*6ac0*/  IMAD R7, R5.reuse, UR7, R4 ;  /* 0x0000000705077c24 */ /* 0x040fe4000f8e0204 */
[----:B------:R-:W-:Y:S01]  /*6ad0*/  IMAD.WIDE.U32 R4, R5, UR6, R16 ;  /* 0x0000000605047c25 */ /* 0x000fe2000f8e0010 */
[----:B------:R-:W-:Y:S02]  /*6ae0*/  ULDC.64 UR6, c[0x0][0x640] ;  /* 0x0001900000067ab9 */ /* 0x000fe40000000a00 */
[----:B------:R-:W-:Y:S01]  /*6af0*/  ISETP.NE.U32.AND P0, PT, RZ, UR6, PT ;  /* 0x00000006ff007c0c */ /* 0x000fe2000bf05070 */
[----:B------:R-:W-:Y:S02]  /*6b00*/  IMAD.IADD R5, R5, 0x1, R7 ;  /* 0x0000000105057824 */ /* 0x000fe400078e0207 */
[----:B-1----:R-:W-:Y:S01]  /*6b10*/  IMAD.MOV R22, RZ, RZ, -R22 ;  /* 0x000000ffff167224 */ /* 0x002fe200078e0a16 */
[----:B------:R-:W-:-:S02]  /*6b20*/  ISETP.NE.AND.EX P0, PT, RZ, UR7, PT, P0 ;  /* 0x00000007ff007c0c */ /* 0x000fc4000bf05300 */
[----:B------:R-:W-:Y:S01]  /*6b30*/  SHF.R.U64 R21, R4, UR5, R5 ;  /* 0x0000000504157c19 */ /* 0x000fe20008001205 */
[----:B0-----:R-:W-:Y:S01]  /*6b40*/  IMAD R15, R6, R22, R15 ;  /* 0x00000016060f7224 */ /* 0x001fe200078e020f */
[----:B------:R-:W-:Y:S01]  /*6b50*/  SHF.R.U32.HI R4, RZ, UR5, R5 ;  /* 0x00000005ff047c19 */ /* 0x000fe20008011605 */
[----:B------:R-:W-:Y:S01]  /*6b60*/  ULDC UR5, c[0x0][0x608] ;  /* 0x0001820000057ab9 */ /* 0x000fe20000000800 */
[----:B---3--:R-:W-:Y:S02]  /*6b70*/  IMAD.MOV R6, RZ, RZ, -R23 ;  /* 0x000000ffff067224 */ /* 0x008fe400078e0a17 */
[--C-:B------:R-:W-:Y:S02]  /*6b80*/  SHF.R.U64 R22, R21, UR5, R4.reuse ;  /* 0x0000000515167c19 */ /* 0x100fe40008001204 */
[----:B------:R-:W-:Y:S01]  /*6b90*/  SHF.R.U32.HI R5, RZ, UR5, R4 ;  /* 0x00000005ff057c19 */ /* 0x000fe20008011604 */
[----:B------:R-:W-:Y:S01]  /*6ba0*/  ULDC UR5, c[0x0][0x658] ;  /* 0x0001960000057ab9 */ /* 0x000fe20000000800 */
[----:B--2---:R-:W-:-:S02]  /*6bb0*/  @P2 IMAD R15, R25, R6, R20 ;  /* 0x00000006190f2224 */ /* 0x004fc400078e0214 */
[--C-:B------:R-:W-:Y:S02]  /*6bc0*/  SHF.R.U64 R20, R22, UR5, R5.reuse ;  /* 0x0000000516147c19 */ /* 0x100fe40008001205 */
[----:B------:R-:W-:-:S03]  /*6bd0*/  SHF.R.U32.HI R23, RZ, UR5, R5 ;  /* 0x00000005ff177c19 */ /* 0x000fc60008011605 */
[----:B------:R-:W-:Y:S02]  /*6be0*/  IMAD.MOV.U32 R6, RZ, RZ, R20 ;  /* 0x000000ffff067224 */ /* 0x000fe400078e0014 */
[----:B------:R-:W-:Y:S01]  /*6bf0*/  IMAD.MOV.U32 R5, RZ, RZ, R23 ;  /* 0x000000ffff057224 */ /* 0x000fe200078e0017 */
[----:B------:R-:W-:Y:S06]  /*6c00*/  @!P0 BRA `(.L_x_183) ;  /* 0x00000000002c8947 */ /* 0x000fec0003800000 */
        /* <DEDUP_REMOVED lines=9> */
[----:B------:R-:W-:-:S04]  /*6ca0*/  IMAD.WIDE.U32.X R4, R23, UR7, R4, P1 ;  /* 0x0000000717047c25 */ /* 0x000fc800088e0404 */
[----:B------:R-:W-:-:S07]  /*6cb0*/  IMAD.MOV.U32 R6, RZ, RZ, R4 ;  /* 0x000000ffff067224 */ /* 0x000fce00078e0004 */
.L_x_183:
[----:B------:R-:W-:Y:S01]  /*6cc0*/  ULDC UR5, c[0x0][0x648] ;  /* 0x0001920000057ab9 */ /* 0x000fe20000000800 */
[----:B------:R-:W-:Y:S01]  /*6cd0*/  LOP3.LUT R4, R22, UR17, RZ, 0xc0, !PT ;  /* 0x0000001116047c12 */ /* 0x000fe2000f8ec0ff */
[----:B------:R-:W-:Y:S01]  /*6ce0*/  ULDC UR6, c[0x0][0x610] ;  /* 0x0001840000067ab9 */ /* 0x000fe20000000800 */
[----:B------:R-:W-:Y:S01]  /*6cf0*/  SHF.R.U64 R5, R6, UR5, R5 ;  /* 0x0000000506057c19 */ /* 0x000fe20008001205 */
[----:B------:R-:W-:Y:S01]  /*6d00*/  ULDC UR5, c[0x0][0x638] ;  /* 0x00018e0000057ab9 */ /* 0x000fe20000000800 */
[----:B------:R-:W-:-:S03]  /*6d10*/  LOP3.LUT R21, R21, UR4, RZ, 0xc0, !PT ;  /* 0x0000000415157c12 */ /* 0x000fc6000f8ec0ff */
[----:B------:R-:W-:Y:S02]  /*6d20*/  IMAD.MOV R7, RZ, RZ, -R5 ;  /* 0x000000ffff077224 */ /* 0x000fe400078e0a05 */
[----:B------:R-:W-:Y:S02]  /*6d30*/  IMAD R4, R5, UR18, R4 ;  /* 0x0000001205047c24 */ /* 0x000fe4000f8e0204 */
[----:B------:R-:W-:Y:S01]  /*6d40*/  IMAD R20, R7, UR5, R20 ;  /* 0x0000000507147c24 */ /* 0x000fe2000f8e0214 */
[----:B------:R-:W-:Y:S01]  /*6d50*/  ULDC UR5, c[0x0][0x600] ;  /* 0x0001800000057ab9 */ /* 0x000fe20000000800 */
[----:B------:R-:W-:Y:S02]  /*6d60*/  IMAD R15, R4, UR6, R15 ;  /* 0x00000006040f7c24 */ /* 0x000fe4000f8e020f */
[----:B------:R-:W-:Y:S02]  /*6d70*/  IMAD R6, R20, UR5, R21 ;  /* 0x0000000514067c24 */ /* 0x000fe4000f8e0215 */
[----:B------:R-:W-:-:S03]  /*6d80*/  IMAD.MOV.U32 R4, RZ, RZ, 0x1 ;  /* 0x00000001ff047424 */ /* 0x000fc600078e00ff */
[----:B------:R-:W-:Y:S02]  /*6d90*/  SEL R20, R6, R15, !P2 ;  /* 0x0000000f06147207 */ /* 0x000fe40005000000 */
[----:B------:R-:W-:Y:S01]  /*6da0*/  SEL R21, R15, R6, !P2 ;  /* 0x000000060f157207 */ /* 0x000fe20005000000 */
[----:B------:R-:W-:-:S07]  /*6db0*/  IMAD.MOV.U32 R6, RZ, RZ, R14 ;  /* 0x000000ffff067224 */ /* 0x000fce00078e000e */
.L_x_181:
[----:B------:R-:W-:Y:S05]  /*6dc0*/  BSYNC B1 ;  /* 0x0000000000017941 */ /* 0x000fea0003800000 */
.L_x_180:
[----:B------:R-:W-:-:S13]  /*6dd0*/  LOP3.LUT P0, RZ, R4, 0xff, RZ, 0xc0, !PT ;  /* 0x000000ff04ff7812 */ /* 0x000fda000780c0ff */
[----:B------:R-:W-:Y:S05]  /*6de0*/  @P0 BRA `(.L_x_184) ;  /* 0xfffffff400400947 */ /* 0x000fea000383ffff */
[----:B------:R-:W-:Y:S05]  /*6df0*/  BSYNC B0 ;  /* 0x0000000000007941 */ /* 0x000fea0003800000 */
.L_x_173:
[----:B------:R-:W-:-:S03]  /*6e00*/  UMOV UR5, 0xffffffff ;  /* 0xffffffff00057882 */ /* 0x000fc60000000000 */
[----:B------:R-:W-:Y:S05]  /*6e10*/  BRA.DIV UR5, `(.L_x_185) ;  /* 0x0000000e059c7947 */ /* 0x000fea000b800000 */
[----:B------:R-:W-:-:S13]  /*6e20*/  ELECT P6, URZ, PT ;  /* 0x00000000003f782f */ /* 0x000fda00038c0000 */
.L_x_217:
[----:B------:R-:W-:Y:S04]  /*6e30*/  BSSY B0, `(.L_x_186) ;  /* 0x00000cd000007945 */ /* 0x000fe80003800000 */
[----:B------:R-:W-:Y:S05]  /*6e40*/  @!P6 BRA `(.L_x_187) ;  /* 0x0000000c002ce947 */ /* 0x000fea0003800000 */
[----:B------:R-:W-:-:S04]  /*6e50*/  LOP3.LUT R19, R19, 0x2, RZ, 0xfc, !PT ;  /* 0x0000000213137812 */ /* 0x000fc800078efcff */
[----:B------:R-:W-:-:S13]  /*6e60*/  ISETP.NE.AND P0, PT, R19, 0x3, PT ;  /* 0x000000031300780c */ /* 0x000fda0003f05270 */
[----:B------:R-:W-:Y:S05]  /*6e70*/  @!P0 BRA `(.L_x_188) ;  /* 0x0000000000048947 */ /* 0x000fea0003800000 */
[----:B------:R-:W-:Y:S01]  /*6e80*/  BPT.TRAP 0x1 ;  /* 0x000000040000795c */ /* 0x000fe20000300000 */
.L_x_188:
[----:B------:R-:W0:Y:S01]  /*6e90*/  S2R R5, SR_CgaCtaId ;  /* 0x0000000000057919 */ /* 0x000e220000008800 */
[----:B------:R-:W-:Y:S02]  /*6ea0*/  MOV R2, 0x400 ;  /* 0x0000040000027802 */ /* 0x000fe40000000f00 */
[----:B------:R-:W-:Y:S02]  /*6eb0*/  SHF.L.U32 R4, R0, 0x1f, RZ ;  /* 0x0000001f00047819 */ /* 0x000fe400000006ff */
[----:B0-----:R-:W-:-:S05]  /*6ec0*/  LEA R2, R5, R2, 0x18 ;  /* 0x0000000205027211 */ /* 0x001fca00078ec0ff */
[----:B------:R-:W-:-:S04]  /*6ed0*/  VIADD R2, R2, 0xb0 ;  /* 0x000000b002027836 */ /* 0x000fc80000000000 */
[C---:B------:R-:W-:Y:S02]  /*6ee0*/  IMAD R7, R3.reuse, 0x8, R2 ;  /* 0x0000000803077824 */ /* 0x040fe400078e0202 */
[----:B------:R-:W-:Y:S02]  /*6ef0*/  VIADD R3, R3, 0x1 ;  /* 0x0000000103037836 */ /* 0x000fe40000000000 */
[----:B------:R-:W0:Y:S03]  /*6f00*/  SYNCS.PHASECHK.TRANS64.TRYWAIT P0, [R7+URZ], R4 ;  /* 0x00000004070075a7 */ /* 0x000e26000800017f */
[----:B------:R-:W-:-:S04]  /*6f10*/  ISETP.NE.AND P1, PT, R3, 0x16, PT ;  /* 0x000000160300780c */ /* 0x000fc80003f25270 */
[----:B------:R-:W-:Y:S02]  /*6f20*/  SEL R5, RZ, 0x1, P1 ;  /* 0x00000001ff057807 */ /* 0x000fe40000800000 */
[----:B------:R-:W-:Y:S02]  /*6f30*/  SEL R3, R3, RZ, P1 ;  /* 0x000000ff03037207 */ /* 0x000fe40000800000 */
[----:B------:R-:W-:-:S03]  /*6f40*/  LOP3.LUT R6, R0, R5, RZ, 0x3c, !PT ;  /* 0x0000000500067212 */ /* 0x000fc600078e3cff */
[----:B------:R-:W-:Y:S01]  /*6f50*/  IMAD R8, R3, 0x8, R2 ;  /* 0x0000000803087824 */ /* 0x000fe200078e0202 */
[----:B------:R-:W-:Y:S01]  /*6f60*/  SHF.L.U32 R5, R6, 0x1f, RZ ;  /* 0x0000001f06057819 */ /* 0x000fe200000006ff */
[----:B0-----:R-:W-:Y:S06]  /*6f70*/  @!P0 BRA `(.L_x_189) ;  /* 0x0000000c00648947 */ /* 0x001fec0003800000 */
.L_x_218:
[----:B------:R-:W1:Y:S01]  /*6f80*/  SYNCS.PHASECHK.TRANS64.TRYWAIT P0, [R8+URZ], R5 ;  /* 0x00000005080075a7 */ /* 0x000e62000800017f */
[----:B------:R-:W-:-:S05]  /*6f90*/  VIADD R0, R3, 0x1 ;  /* 0x0000000103007836 */ /* 0x000fca0000000000 */
[----:B------:R-:W-:-:S04]  /*6fa0*/  ISETP.NE.AND P1, PT, R0, 0x16, PT ;  /* 0x000000160000780c */ /* 0x000fc80003f25270 */
[----:B------:R-:W-:Y:S02]  /*6fb0*/  SEL R3, RZ, 0x1, P1 ;  /* 0x00000001ff037807 */ /* 0x000fe40000800000 */
[----:B0-----:R-:W-:Y:S02]  /*6fc0*/  SEL R7, R0, RZ, P1 ;  /* 0x000000ff00077207 */ /* 0x001fe40000800000 */
[----:B------:R-:W-:-:S03]  /*6fd0*/  LOP3.LUT R6, R6, R3, RZ, 0x3c, !PT ;  /* 0x0000000306067212 */ /* 0x000fc600078e3cff */
[----:B------:R-:W-:Y:S01]  /*6fe0*/  IMAD R9, R7, 0x8, R2 ;  /* 0x0000000807097824 */ /* 0x000fe200078e0202 */
[----:B------:R-:W-:Y:S01]  /*6ff0*/  SHF.L.U32 R4, R6, 0x1f, RZ ;  /* 0x0000001f06047819 */ /* 0x000fe200000006ff */
[----:B-1----:R-:W-:Y:S06]  /*7000*/  @!P0 BRA `(.L_x_190) ;  /* 0x0000000c00548947 */ /* 0x002fec0003800000 */
.L_x_219:
[----:B------:R-:W1:Y:S01]  /*7010*/  SYNCS.PHASECHK.TRANS64.TRYWAIT P0, [R9+URZ], R4 ;  /* 0x00000004090075a7 */ /* 0x000e62000800017f */
[----:B------:R-:W-:-:S05]  /*7020*/  VIADD R0, R7, 0x1 ;  /* 0x0000000107007836 */ /* 0x000fca0000000000 */
[----:B------:R-:W-:-:S04]  /*7030*/  ISETP.NE.AND P1, PT, R0, 0x16, PT ;  /* 0x000000160000780c */ /* 0x000fc80003f25270 */
[----:B------:R-:W-:Y:S02]  /*7040*/  SEL R3, RZ, 0x1, P1 ;  /* 0x00000001ff037807 */ /* 0x000fe40000800000 */
[----:B------:R-:W-:Y:S02]  /*7050*/  SEL R7, R0, RZ, P1 ;  /* 0x000000ff00077207 */ /* 0x000fe40000800000 */
[----:B------:R-:W-:-:S03]  /*7060*/  LOP3.LUT R6, R6, R3, RZ, 0x3c, !PT ;  /* 0x0000000306067212 */ /* 0x000fc600078e3cff */
[----:B0-----:R-:W-:Y:S01]  /*7070*/  IMAD R8, R7, 0x8, R2 ;  /* 0x0000000807087824 */ /* 0x001fe200078e0202 */
[----:B------:R-:W-:Y:S01]  /*7080*/  SHF.L.U32 R5, R6, 0x1f, RZ ;  /* 0x0000001f06057819 */ /* 0x000fe200000006ff */
[----:B-1----:R-:W-:Y:S06]  /*7090*/  @!P0 BRA `(.L_x_191) ;  /* 0x0000000c00448947 */ /* 0x002fec0003800000 */
.L_x_220:
        /* <DEDUP_REMOVED lines=9> */
.L_x_221:
        /* <DEDUP_REMOVED lines=9> */
.L_x_222:
        /* <DEDUP_REMOVED lines=9> */
.L_x_223:
        /* <DEDUP_REMOVED lines=9> */
.L_x_224:
        /* <DEDUP_REMOVED lines=9> */
.L_x_225:
        /* <DEDUP_REMOVED lines=9> */
.L_x_226:
        /* <DEDUP_REMOVED lines=9> */
.L_x_227:
        /* <DEDUP_REMOVED lines=9> */
.L_x_228:
        /* <DEDUP_REMOVED lines=9> */
.L_x_229:
        /* <DEDUP_REMOVED lines=9> */
.L_x_230:
        /* <DEDUP_REMOVED lines=9> */
.L_x_231:
        /* <DEDUP_REMOVED lines=9> */
.L_x_232:
        /* <DEDUP_REMOVED lines=9> */
.L_x_233:
        /* <DEDUP_REMOVED lines=9> */
.L_x_234:
        /* <DEDUP_REMOVED lines=9> */
.L_x_235:
        /* <DEDUP_REMOVED lines=9> */
.L_x_236:
[----:B------:R-:W1:Y:S01]  /*79a0*/  SYNCS.PHASECHK.TRANS64.TRYWAIT P0, [R8+URZ], R5 ;  /* 0x00000005080075a7 */ /* 0x000e62000800017f */
[----:B------:R-:W-:-:S05]  /*79b0*/  VIADD R0, R7, 0x1 ;  /* 0x0000000107007836 */ /* 0x000fca0000000000 */
[----:B------:R-:W-:-:S04]  /*79c0*/  ISETP.NE.AND P1, PT, R0, 0x16, PT ;  /* 0x000000160000780c */ /* 0x000fc80003f25270 */
[----:B------:R-:W-:Y:S02]  /*79d0*/  SEL R3, RZ, 0x1, P1 ;  /* 0x00000001ff037807 */ /* 0x000fe40000800000 */
[----:B------:R-:W-:Y:S02]  /*79e0*/  SEL R7, R0, RZ, P1 ;  /* 0x000000ff00077207 */ /* 0x000fe40000800000 */
[----:B0-----:R-:W-:-:S03]  /*79f0*/  LOP3.LUT R9, R6, R3, RZ, 0x3c, !PT ;  /* 0x0000000306097212 */ /* 0x001fc600078e3cff */
[----:B------:R-:W-:Y:S01]  /*7a00*/  IMAD R11, R7, 0x8, R2 ;  /* 0x00000008070b7824 */ /* 0x000fe200078e0202 */
[----:B------:R-:W-:Y:S01]  /*7a10*/  SHF.L.U32 R6, R9, 0x1f, RZ ;  /* 0x0000001f09067819 */ /* 0x000fe200000006ff */
[----:B-1----:R-:W-:Y:S06]  /*7a20*/  @!P0 BRA `(.L_x_208) ;  /* 0x0000000800348947 */ /* 0x002fec0003800000 */
.L_x_237:
[----:B------:R-:W1:Y:S01]  /*7a30*/  SYNCS.PHASECHK.TRANS64.TRYWAIT P0, [R11+URZ], R6 ;  /* 0x000000060b0075a7 */ /* 0x000e62000800017f */
[----:B------:R-:W-:-:S05]  /*7a40*/  VIADD R0, R7, 0x1 ;  /* 0x0000000107007836 */ /* 0x000fca0000000000 */
[----:B------:R-:W-:-:S04]  /*7a50*/  ISETP.NE.AND P1, PT, R0, 0x16, PT ;  /* 0x000000160000780c */ /* 0x000fc80003f25270 */
[----:B------:R-:W-:Y:S02]  /*7a60*/  SEL R4, RZ, 0x1, P1 ;  /* 0x00000001ff047807 */ /* 0x000fe40000800000 */
[----:B------:R-:W-:Y:S02]  /*7a70*/  SEL R3, R0, RZ, P1 ;  /* 0x000000ff00037207 */ /* 0x000fe40000800000 */
[----:B------:R-:W-:Y:S01]  /*7a80*/  LOP3.LUT R0, R9, R4, RZ, 0x3c, !PT ;  /* 0x0000000409007212 */ /* 0x000fe200078e3cff */
[----:B-1----:R-:W-:Y:S06]  /*7a90*/  @!P0 BRA `(.L_x_209) ;  /* 0x00000008002c8947 */ /* 0x002fec0003800000 */
.L_x_238:
[----:B------:R-:W-:Y:S01]  /*7aa0*/  IMAD R3, R3, 0x8, R2 ;  /* 0x0000000803037824 */ /* 0x000fe200078e0202 */
[----:B------:R-:W-:-:S07]  /*7ab0*/  SHF.L.U32 R0, R0, 0x1f, RZ ;  /* 0x0000001f00007819 */ /* 0x000fce00000006ff */
.L_x_210:
[----:B--2---:R2:W3:Y:S02]  /*7ac0*/  SYNCS.PHASECHK.TRANS64.TRYWAIT P0, [R3+URZ], R0 ;  /* 0x00000000030075a7 */ /* 0x0044e4000800017f */
[----:B---3--:R-:W-:Y:S05]  /*7ad0*/  @!P0 NANOSLEEP.SYNCS 0x989680 ;  /* 0x009896800000895d */ /* 0x008fea0003900000 */
[----:B------:R-:W3:Y:S02]  /*7ae0*/  @!P0 SYNCS.PHASECHK.TRANS64 P0, [R3+URZ], R0 ;  /* 0x00000000030085a7 */ /* 0x000ee4000800007f */
[----:B---3--:R-:W-:Y:S05]  /*7af0*/  @!P0 BRA `(.L_x_210) ;  /* 0xfffffffc00f08947 */ /* 0x008fea000383ffff */
.L_x_187:
[----:B------:R-:W-:Y:S05]  /*7b00*/  BSYNC B0 ;  /* 0x0000000000007941 */ /* 0x000fea0003800000 */
.L_x_186:
[----:B------:R-:W-:Y:S05]  /*7b10*/  EXIT ;  /* 0x000000000000794d */ /* 0x000fea0003800000 */
.L_x_22:
[----:B----4-:R4:W0:Y:S02]  /*7b20*/  SYNCS.PHASECHK.TRANS64.TRYWAIT P1, [R3+URZ], R0 ;  /* 0x00000000030075a7 */ /* 0x010824000802017f */
[----:B0-----:R-:W-:Y:S05]  /*7b30*/  @!P1 NANOSLEEP.SYNCS 0x989680 ;  /* 0x009896800000995d */ /* 0x001fea0003900000 */
[----:B------:R-:W0:Y:S02]  /*7b40*/  @!P1 SYNCS.PHASECHK.TRANS64 P1, [R3+URZ], R0 ;  /* 0x00000000030095a7 */ /* 0x000e24000802007f */
[----:B0-----:R-:W-:Y:S05]  /*7b50*/  @!P1 BRA `(.L_x_22) ;  /* 0xfffffffc00f09947 */ /* 0x001fea000383ffff */
[----:B------:R-:W-:Y:S05]  /*7b60*/  BRA `(.L_x_21) ;  /* 0xffffff9c00087947 */ /* 0x000fea000383ffff */
.L_x_27:
[----:B-1----:R1:W3:Y:S02]  /*7b70*/  SYNCS.PHASECHK.TRANS64.TRYWAIT P1, [R5+URZ], R4 ;  /* 0x00000004050075a7 */ /* 0x0022e4000802017f */
[----:B---3--:R-:W-:Y:S05]  /*7b80*/  @!P1 NANOSLEEP.SYNCS 0x989680 ;  /* 0x009896800000995d */ /* 0x008fea0003900000 */
[----:B------:R-:W3:Y:S02]  /*7b90*/  @!P1 SYNCS.PHASECHK.TRANS64 P1, [R5+URZ], R4 ;  /* 0x00000004050095a7 */ /* 0x000ee4000802007f */
[----:B---3--:R-:W-:Y:S05]  /*7ba0*/  @!P1 BRA `(.L_x_27) ;  /* 0xfffffffc00f09947 */ /* 0x008fea000383ffff */
[----:B------:R-:W-:Y:S05]  /*7bb0*/  BRA `(.L_x_26) ;  /* 0xffffff9c00b07947 */ /* 0x000fea000383ffff */
.L_x_174:
[----:B------:R-:W-:Y:S01]  /*7bc0*/  BSSY B1, `(.L_x_211) ;  /* 0x0000006000017945 */ /* 0x000fe20003800000 */
[----:B------:R-:W-:-:S07]  /*7bd0*/  IMAD.MOV.U32 R15, RZ, RZ, -0x1 ;  /* 0xffffffffff0f7424 */ /* 0x000fce00078e00ff */
[----:B------:R-:W-:Y:S05]  /*7be0*/  WARPSYNC.COLLECTIVE R15, `(.L_x_212) ;  /* 0x000000000f0c7348 */ /* 0x000fea0003c00000 */
[----:B------:R-:W-:Y:S02]  /*7bf0*/  ELECT P6, UR62, PT ;  /* 0x00000000003e782f */ /* 0x000fe400038c0000 */
[----:B------:R-:W-:Y:S01]  /*7c00*/  MOV R14, UR62 ;  /* 0x0000003e000e7c02 */ /* 0x000fe20008000f00 */
[----:B------:R-:W-:Y:S10]  /*7c10*/  ENDCOLLECTIVE ;  /* 0x000000000000791b */ /* 0x000ff40003800000 */
.L_x_212:
[----:B------:R-:W-:Y:S05]  /*7c20*/  BSYNC B1 ;  /* 0x0000000000017941 */ /* 0x000fea0003800000 */
.L_x_211:
[----:B------:R-:W-:Y:S05]  /*7c30*/  BRA `(.L_x_213) ;  /* 0xffffffe400b87947 */ /* 0x000fea000383ffff */
.L_x_177:
[----:B-1----:R1:W2:Y:S02]  /*7c40*/  SYNCS.PHASECHK.TRANS64.TRYWAIT P0, [R23+URZ+0xb0], R14 ;  /* 0x0000b00e170075a7 */ /* 0x0022a4000800017f */
[----:B--2---:R-:W-:Y:S05]  /*7c50*/  @!P0 NANOSLEEP.SYNCS 0x989680 ;  /* 0x009896800000895d */ /* 0x004fea0003900000 */
[----:B------:R-:W2:Y:S02]  /*7c60*/  @!P0 SYNCS.PHASECHK.TRANS64 P0, [R23+URZ+0xb0], R14 ;  /* 0x0000b00e170085a7 */ /* 0x000ea4000800007f */
[----:B--2---:R-:W-:Y:S05]  /*7c70*/  @!P0 BRA `(.L_x_177) ;  /* 0xfffffffc00f08947 */ /* 0x004fea000383ffff */
[----:B------:R-:W-:Y:S05]  /*7c80*/  BRA `(.L_x_214) ;  /* 0xffffffe400f07947 */ /* 0x000fea000383ffff */
.L_x_185:
[----:B------:R-:W-:Y:S01]  /*7c90*/  BSSY B0, `(.L_x_215) ;  /* 0x0000006000007945 */ /* 0x000fe20003800000 */
[----:B------:R-:W-:-:S07]  /*7ca0*/  IMAD.MOV.U32 R15, RZ, RZ, -0x1 ;  /* 0xffffffffff0f7424 */ /* 0x000fce00078e00ff */
[----:B------:R-:W-:Y:S05]  /*7cb0*/  WARPSYNC.COLLECTIVE R15, `(.L_x_216) ;  /* 0x000000000f0c7348 */ /* 0x000fea0003c00000 */
[----:B------:R-:W-:Y:S02]  /*7cc0*/  ELECT P6, UR62, PT ;  /* 0x00000000003e782f */ /* 0x000fe400038c0000 */
[----:B------:R-:W-:Y:S01]  /*7cd0*/  MOV R14, UR62 ;  /* 0x0000003e000e7c02 */ /* 0x000fe20008000f00 */
[----:B------:R-:W-:Y:S10]  /*7ce0*/  ENDCOLLECTIVE ;  /* 0x000000000000791b */ /* 0x000ff40003800000 */
.L_x_216:
[----:B------:R-:W-:Y:S05]  /*7cf0*/  BSYNC B0 ;  /* 0x0000000000007941 */ /* 0x000fea0003800000 */
.L_x_215:
[----:B------:R-:W-:Y:S05]  /*7d00*/  BRA `(.L_x_217) ;  /* 0xfffffff000487947 */ /* 0x000fea000383ffff */
.L_x_189:
[----:B0-----:R0:W1:Y:S02]  /*7d10*/  SYNCS.PHASECHK.TRANS64.TRYWAIT P0, [R7+URZ], R4 ;  /* 0x00000004070075a7 */ /* 0x001064000800017f */
[----:B-1----:R-:W-:Y:S05]  /*7d20*/  @!P0 NANOSLEEP.SYNCS 0x989680 ;  /* 0x009896800000895d */ /* 0x002fea0003900000 */
[----:B------:R-:W1:Y:S02]  /*7d30*/  @!P0 SYNCS.PHASECHK.TRANS64 P0, [R7+URZ], R4 ;  /* 0x00000004070085a7 */ /* 0x000e64000800007f */
[----:B-1----:R-:W-:Y:S05]  /*7d40*/  @!P0 BRA `(.L_x_189) ;  /* 0xfffffffc00f08947 */ /* 0x002fea000383ffff */
[----:B------:R-:W-:Y:S05]  /*7d50*/  BRA `(.L_x_218) ;  /* 0xfffffff000887947 */ /* 0x000fea000383ffff */
.L_x_190:
[----:B0-----:R0:W1:Y:S02]  /*7d60*/  SYNCS.PHASECHK.TRANS64.TRYWAIT P0, [R8+URZ], R5 ;  /* 0x00000005080075a7 */ /* 0x001064000800017f */
[----:B-1----:R-:W-:Y:S05]  /*7d70*/  @!P0 NANOSLEEP.SYNCS 0x989680 ;  /* 0x009896800000895d */ /* 0x002fea0003900000 */
[----:B------:R-:W1:Y:S02]  /*7d80*/  @!P0 SYNCS.PHASECHK.TRANS64 P0, [R8+URZ], R5 ;  /* 0x00000005080085a7 */ /* 0x000e64000800007f */
[----:B-1----:R-:W-:Y:S05]  /*7d90*/  @!P0 BRA `(.L_x_190) ;  /* 0xfffffffc00f08947 */ /* 0x002fea000383ffff */
[----:B------:R-:W-:Y:S05]  /*7da0*/  BRA `(.L_x_219) ;  /* 0xfffffff000987947 */ /* 0x000fea000383ffff */
.L_x_191:
[----:B0-----:R0:W1:Y:S02]  /*7db0*/  SYNCS.PHASECHK.TRANS64.TRYWAIT P0, [R9+URZ], R4 ;  /* 0x00000004090075a7 */ /* 0x001064000800017f */
[----:B-1----:R-:W-:Y:S05]  /*7dc0*/  @!P0 NANOSLEEP.SYNCS 0x989680 ;  /* 0x009896800000895d */ /* 0x002fea0003900000 */
[----:B------:R-:W1:Y:S02]  /*7dd0*/  @!P0 SYNCS.PHASECHK.TRANS64 P0, [R9+URZ], R4 ;  /* 0x00000004090085a7 */ /* 0x000e64000800007f */
[----:B-1----:R-:W-:Y:S05]  /*7de0*/  @!P0 BRA `(.L_x_191) ;  /* 0xfffffffc00f08947 */ /* 0x002fea000383ffff */
[----:B------:R-:W-:Y:S05]  /*7df0*/  BRA `(.L_x_220) ;  /* 0xfffffff000a87947 */ /* 0x000fea000383ffff */
.L_x_192:
[----:B0-----:R0:W1:Y:S02]  /*7e00*/  SYNCS.PHASECHK.TRANS64.TRYWAIT P0, [R8+URZ], R5 ;  /* 0x00000005080075a7 */ /* 0x001064000800017f */
[----:B-1----:R-:W-:Y:S05]  /*7e10*/  @!P0 NANOSLEEP.SYNCS 0x989680 ;  /* 0x009896800000895d */ /* 0x002fea0003900000 */
[----:B------:R-:W1:Y:S02]  /*7e20*/  @!P0 SYNCS.PHASECHK.TRANS64 P0, [R8+URZ], R5 ;  /* 0x00000005080085a7 */ /* 0x000e64000800007f */
[----:B-1----:R-:W-:Y:S05]  /*7e30*/  @!P0 BRA `(.L_x_192) ;  /* 0xfffffffc00f08947 */ /* 0x002fea000383ffff */
[----:B------:R-:W-:Y:S05]  /*7e40*/  BRA `(.L_x_221) ;  /* 0xfffffff000b87947 */ /* 0x000fea000383ffff */
.L_x_193:
[----:B0-----:R0:W1:Y:S02]  /*7e50*/  SYNCS.PHASECHK.TRANS64.TRYWAIT P0, [R9+URZ], R4 ;  /* 0x00000004090075a7 */ /* 0x001064000800017f */
[----:B-1----:R-:W-:Y:S05]  /*7e60*/  @!P0 NANOSLEEP.SYNCS 0x989680 ;  /* 0x009896800000895d */ /* 0x002fea0003900000 */
[----:B------:R-:W1:Y:S02]  /*7e70*/  @!P0 SYNCS.PHASECHK.TRANS64 P0, [R9+URZ], R4 ;  /* 0x00000004090085a7 */ /* 0x000e64000800007f */
[----:B-1----:R-:W-:Y:S05]  /*7e80*/  @!P0 BRA `(.L_x_193) ;  /* 0xfffffffc00f08947 */ /* 0x002fea000383ffff */
[----:B------:R-:W-:Y:S05]  /*7e90*/  BRA `(.L_x_222) ;  /* 0xfffffff000c87947 */ /* 0x000fea000383ffff */
.L_x_194:
[----:B0-----:R0:W1:Y:S02]  /*7ea0*/  SYNCS.PHASECHK.TRANS64.TRYWAIT P0, [R8+URZ], R5 ;  /* 0x00000005080075a7 */ /* 0x001064000800017f */
[----:B-1----:R-:W-:Y:S05]  /*7eb0*/  @!P0 NANOSLEEP.SYNCS 0x989680 ;  /* 0x009896800000895d */ /* 0x002fea0003900000 */
[----:B------:R-:W1:Y:S02]  /*7ec0*/  @!P0 SYNCS.PHASECHK.TRANS64 P0, [R8+URZ], R5 ;  /* 0x00000005080085a7 */ /* 0x000e64000800007f */
[----:B-1----:R-:W-:Y:S05]  /*7ed0*/  @!P0 BRA `(.L_x_194) ;  /* 0xfffffffc00f08947 */ /* 0x002fea000383ffff */
[----:B------:R-:W-:Y:S05]  /*7ee0*/  BRA `(.L_x_223) ;  /* 0xfffffff000d87947 */ /* 0x000fea000383ffff */
.L_x_195:
[----:B0-----:R0:W1:Y:S02]  /*7ef0*/  SYNCS.PHASECHK.TRANS64.TRYWAIT P0, [R9+URZ], R4 ;  /* 0x00000004090075a7 */ /* 0x001064000800017f */
[----:B-1----:R-:W-:Y:S05]  /*7f00*/  @!P0 NANOSLEEP.SYNCS 0x989680 ;  /* 0x009896800000895d */ /* 0x002fea0003900000 */
[----:B------:R-:W1:Y:S02]  /*7f10*/  @!P0 SYNCS.PHASECHK.TRANS64 P0, [R9+URZ], R4 ;  /* 0x00000004090085a7 */ /* 0x000e64000800007f */
[----:B-1----:R-:W-:Y:S05]  /*7f20*/  @!P0 BRA `(.L_x_195) ;  /* 0xfffffffc00f08947 */ /* 0x002fea000383ffff */
[----:B------:R-:W-:Y:S05]  /*7f30*/  BRA `(.L_x_224) ;  /* 0xfffffff000e87947 */ /* 0x000fea000383ffff */
.L_x_196:
[----:B0-----:R0:W1:Y:S02]  /*7f40*/  SYNCS.PHASECHK.TRANS64.TRYWAIT P0, [R8+URZ], R5 ;  /* 0x00000005080075a7 */ /* 0x001064000800017f */
[----:B-1----:R-:W-:Y:S05]  /*7f50*/  @!P0 NANOSLEEP.SYNCS 0x989680 ;  /* 0x009896800000895d */ /* 0x002fea0003900000 */
[----:B------:R-:W1:Y:S02]  /*7f60*/  @!P0 SYNCS.PHASECHK.TRANS64 P0, [R8+URZ], R5 ;  /* 0x00000005080085a7 */ /* 0x000e64000800007f */
[----:B-1----:R-:W-:Y:S05]  /*7f70*/  @!P0 BRA `(.L_x_196) ;  /* 0xfffffffc00f08947 */ /* 0x002fea000383ffff */
[----:B------:R-:W-:Y:S05]  /*7f80*/  BRA `(.L_x_225) ;  /* 0xfffffff000f87947 */ /* 0x000fea000383ffff */
.L_x_197:
[----:B0-----:R0:W1:Y:S02]  /*7f90*/  SYNCS.PHASECHK.TRANS64.TRYWAIT P0, [R9+URZ], R4 ;  /* 0x00000004090075a7 */ /* 0x001064000800017f */
[----:B-1----:R-:W-:Y:S05]  /*7fa0*/  @!P0 NANOSLEEP.SYNCS 0x989680 ;  /* 0x009896800000895d */ /* 0x002fea0003900000 */
[----:B------:R-:W1:Y:S02]  /*7fb0*/  @!P0 SYNCS.PHASECHK.TRANS64 P0, [R9+URZ], R4 ;  /* 0x00000004090085a7 */ /* 0x000e64000800007f */
[----:B-1----:R-:W-:Y:S05]  /*7fc0*/  @!P0 BRA `(.L_x_197) ;  /* 0xfffffffc00f08947 */ /* 0x002fea000383ffff */
[----:B------:R-:W-:Y:S05]  /*7fd0*/  BRA `(.L_x_226) ;  /* 0xfffffff400087947 */ /* 0x000fea000383ffff */
.L_x_198:
[----:B0-----:R0:W1:Y:S02]  /*7fe0*/  SYNCS.PHASECHK.TRANS64.TRYWAIT P0, [R8+URZ], R5 ;  /* 0x00000005080075a7 */ /* 0x001064000800017f */
[----:B-1----:R-:W-:Y:S05]  /*7ff0*/  @!P0 NANOSLEEP.SYNCS 0x989680 ;  /* 0x009896800000895d */ /* 0x002fea0003900000 */
[----:B------:R-:W1:Y:S02]  /*8000*/  @!P0 SYNCS.PHASECHK.TRANS64 P0, [R8+URZ], R5 ;  /* 0x00000005080085a7 */ /* 0x000e64000800007f */
[----:B-1----:R-:W-:Y:S05]  /*8010*/  @!P0 BRA `(.L_x_198) ;  /* 0xfffffffc00f08947 */ /* 0x002fea000383ffff */
[----:B------:R-:W-:Y:S05]  /*8020*/  BRA `(.L_x_227) ;  /* 0xfffffff400187947 */ /* 0x000fea000383ffff */
.L_x_199:
[----:B0-----:R0:W1:Y:S02]  /*8030*/  SYNCS.PHASECHK.TRANS64.TRYWAIT P0, [R9+URZ], R4 ;  /* 0x00000004090075a7 */ /* 0x001064000800017f */
[----:B-1----:R-:W-:Y:S05]  /*8040*/  @!P0 NANOSLEEP.SYNCS 0x989680 ;  /* 0x009896800000895d */ /* 0x002fea0003900000 */
[----:B------:R-:W1:Y:S02]  /*8050*/  @!P0 SYNCS.PHASECHK.TRANS64 P0, [R9+URZ], R4 ;  /* 0x00000004090085a7 */ /* 0x000e64000800007f */
[----:B-1----:R-:W-:Y:S05]  /*8060*/  @!P0 BRA `(.L_x_199) ;  /* 0xfffffffc00f08947 */ /* 0x002fea000383ffff */
[----:B------:R-:W-:Y:S05]  /*8070*/  BRA `(.L_x_228) ;  /* 0xfffffff400287947 */ /* 0x000fea000383ffff */
.L_x_200:
[----:B0-----:R0:W1:Y:S02]  /*8080*/  SYNCS.PHASECHK.TRANS64.TRYWAIT P0, [R8+URZ], R5 ;  /* 0x00000005080075a7 */ /* 0x001064000800017f */
[----:B-1----:R-:W-:Y:S05]  /*8090*/  @!P0 NANOSLEEP.SYNCS 0x989680 ;  /* 0x009896800000895d */ /* 0x002fea0003900000 */
[----:B------:R-:W1:Y:S02]  /*80a0*/  @!P0 SYNCS.PHASECHK.TRANS64 P0, [R8+URZ], R5 ;  /* 0x00000005080085a7 */ /* 0x000e64000800007f */
[----:B-1----:R-:W-:Y:S05]  /*80b0*/  @!P0 BRA `(.L_x_200) ;  /* 0xfffffffc00f08947 */ /* 0x002fea000383ffff */
[----:B------:R-:W-:Y:S05]  /*80c0*/  BRA `(.L_x_229) ;  /* 0xfffffff400387947 */ /* 0x000fea000383ffff */
.L_x_201:
[----:B0-----:R0:W1:Y:S02]  /*80d0*/  SYNCS.PHASECHK.TRANS64.TRYWAIT P0, [R9+URZ], R4 ;  /* 0x00000004090075a7 */ /* 0x001064000800017f */
[----:B-1----:R-:W-:Y:S05]  /*80e0*/  @!P0 NANOSLEEP.SYNCS 0x989680 ;  /* 0x009896800000895d */ /* 0x002fea0003900000 */
[----:B------:R-:W1:Y:S02]  /*80f0*/  @!P0 SYNCS.PHASECHK.TRANS64 P0, [R9+URZ], R4 ;  /* 0x00000004090085a7 */ /* 0x000e64000800007f */
[----:B-1----:R-:W-:Y:S05]  /*8100*/  @!P0 BRA `(.L_x_201) ;  /* 0xfffffffc00f08947 */ /* 0x002fea000383ffff */
[----:B------:R-:W-:Y:S05]  /*8110*/  BRA `(.L_x_230) ;  /* 0xfffffff400487947 */ /* 0x000fea000383ffff */
.L_x_202:
[----:B0-----:R0:W1:Y:S02]  /*8120*/  SYNCS.PHASECHK.TRANS64.TRYWAIT P0, [R8+URZ], R5 ;  /* 0x00000005080075a7 */ /* 0x001064000800017f */
[----:B-1----:R-:W-:Y:S05]  /*8130*/  @!P0 NANOSLEEP.SYNCS 0x989680 ;  /* 0x009896800000895d */ /* 0x002fea0003900000 */
[----:B------:R-:W1:Y:S02]  /*8140*/  @!P0 SYNCS.PHASECHK.TRANS64 P0, [R8+URZ], R5 ;  /* 0x00000005080085a7 */ /* 0x000e64000800007f */
[----:B-1----:R-:W-:Y:S05]  /*8150*/  @!P0 BRA `(.L_x_202) ;  /* 0xfffffffc00f08947 */ /* 0x002fea000383ffff */
[----:B------:R-:W-:Y:S05]  /*8160*/  BRA `(.L_x_231) ;  /* 0xfffffff400587947 */ /* 0x000fea000383ffff */
.L_x_203:
[----:B0-----:R0:W1:Y:S02]  /*8170*/  SYNCS.PHASECHK.TRANS64.TRYWAIT P0, [R9+URZ], R4 ;  /* 0x00000004090075a7 */ /* 0x001064000800017f */
[----:B-1----:R-:W-:Y:S05]  /*8180*/  @!P0 NANOSLEEP.SYNCS 0x989680 ;  /* 0x009896800000895d */ /* 0x002fea0003900000 */
[----:B------:R-:W1:Y:S02]  /*8190*/  @!P0 SYNCS.PHASECHK.TRANS64 P0, [R9+URZ], R4 ;  /* 0x00000004090085a7 */ /* 0x000e64000800007f */
[----:B-1----:R-:W-:Y:S05]  /*81a0*/  @!P0 BRA `(.L_x_203) ;  /* 0xfffffffc00f08947 */ /* 0x002fea000383ffff */
[----:B------:R-:W-:Y:S05]  /*81b0*/  BRA `(.L_x_232) ;  /* 0xfffffff400687947 */ /* 0x000fea000383ffff */
.L_x_204:
[----:B0-----:R0:W1:Y:S02]  /*81c0*/  SYNCS.PHASECHK.TRANS64.TRYWAIT P0, [R8+URZ], R5 ;  /* 0x00000005080075a7 */ /* 0x001064000800017f */
[----:B-1----:R-:W-:Y:S05]  /*81d0*/  @!P0 NANOSLEEP.SYNCS 0x989680 ;  /* 0x009896800000895d */ /* 0x002fea0003900000 */
[----:B------:R-:W1:Y:S02]  /*81e0*/  @!P0 SYNCS.PHASECHK.TRANS64 P0, [R8+URZ], R5 ;  /* 0x00000005080085a7 */ /* 0x000e64000800007f */
[----:B-1----:R-:W-:Y:S05]  /*81f0*/  @!P0 BRA `(.L_x_204) ;  /* 0xfffffffc00f08947 */ /* 0x002fea000383ffff */
[----:B------:R-:W-:Y:S05]  /*8200*/  BRA `(.L_x_233) ;  /* 0xfffffff400787947 */ /* 0x000fea000383ffff */
.L_x_205:
[----:B0-----:R0:W1:Y:S02]  /*8210*/  SYNCS.PHASECHK.TRANS64.TRYWAIT P0, [R9+URZ], R4 ;  /* 0x00000004090075a7 */ /* 0x001064000800017f */
[----:B-1----:R-:W-:Y:S05]  /*8220*/  @!P0 NANOSLEEP.SYNCS 0x989680 ;  /* 0x009896800000895d */ /* 0x002fea0003900000 */
[----:B------:R-:W1:Y:S02]  /*8230*/  @!P0 SYNCS.PHASECHK.TRANS64 P0, [R9+URZ], R4 ;  /* 0x00000004090085a7 */ /* 0x000e64000800007f */
[----:B-1----:R-:W-:Y:S05]  /*8240*/  @!P0 BRA `(.L_x_205) ;  /* 0xfffffffc00f08947 */ /* 0x002fea000383ffff */
[----:B------:R-:W-:Y:S05]  /*8250*/  BRA `(.L_x_234) ;  /* 0xfffffff400887947 */ /* 0x000fea000383ffff */
.L_x_206:
[----:B0-----:R0:W1:Y:S02]  /*8260*/  SYNCS.PHASECHK.TRANS64.TRYWAIT P0, [R8+URZ], R5 ;  /* 0x00000005080075a7 */ /* 0x001064000800017f */
[----:B-1----:R-:W-:Y:S05]  /*8270*/  @!P0 NANOSLEEP.SYNCS 0x989680 ;  /* 0x009896800000895d */ /* 0x002fea0003900000 */
[----:B------:R-:W1:Y:S02]  /*8280*/  @!P0 SYNCS.PHASECHK.TRANS64 P0, [R8+URZ], R5 ;  /* 0x00000005080085a7 */ /* 0x000e64000800007f */
[----:B-1----:R-:W-:Y:S05]  /*8290*/  @!P0 BRA `(.L_x_206) ;  /* 0xfffffffc00f08947 */ /* 0x002fea000383ffff */
[----:B------:R-:W-:Y:S05]  /*82a0*/  BRA `(.L_x_235) ;  /* 0xfffffff400987947 */ /* 0x000fea000383ffff */
.L_x_207:
[----:B0-----:R0:W1:Y:S02]  /*82b0*/  SYNCS.PHASECHK.TRANS64.TRYWAIT P0, [R9+URZ], R4 ;  /* 0x00000004090075a7 */ /* 0x001064000800017f */
[----:B-1----:R-:W-:Y:S05]  /*82c0*/  @!P0 NANOSLEEP.SYNCS 0x989680 ;  /* 0x009896800000895d */ /* 0x002fea0003900000 */
[----:B------:R-:W1:Y:S02]  /*82d0*/  @!P0 SYNCS.PHASECHK.TRANS64 P0, [R9+URZ], R4 ;  /* 0x00000004090085a7 */ /* 0x000e64000800007f */
[----:B-1----:R-:W-:Y:S05]  /*82e0*/  @!P0 BRA `(.L_x_207) ;  /* 0xfffffffc00f08947 */ /* 0x002fea000383ffff */
[----:B------:R-:W-:Y:S05]  /*82f0*/  BRA `(.L_x_236) ;  /* 0xfffffff400a87947 */ /* 0x000fea000383ffff */
.L_x_208:
[----:B0-----:R0:W1:Y:S02]  /*8300*/  SYNCS.PHASECHK.TRANS64.TRYWAIT P0, [R8+URZ], R5 ;  /* 0x00000005080075a7 */ /* 0x001064000800017f */
[----:B-1----:R-:W-:Y:S05]  /*8310*/  @!P0 NANOSLEEP.SYNCS 0x989680 ;  /* 0x009896800000895d */ /* 0x002fea0003900000 */
[----:B------:R-:W1:Y:S02]  /*8320*/  @!P0 SYNCS.PHASECHK.TRANS64 P0, [R8+URZ], R5 ;  /* 0x00000005080085a7 */ /* 0x000e64000800007f */
[----:B-1----:R-:W-:Y:S05]  /*8330*/  @!P0 BRA `(.L_x_208) ;  /* 0xfffffffc00f08947 */ /* 0x002fea000383ffff */
[----:B------:R-:W-:Y:S05]  /*8340*/  BRA `(.L_x_237) ;  /* 0xfffffff400b87947 */ /* 0x000fea000383ffff */
.L_x_209:
[----:B-1----:R1:W2:Y:S02]  /*8350*/  SYNCS.PHASECHK.TRANS64.TRYWAIT P0, [R11+URZ], R6 ;  /* 0x000000060b0075a7 */ /* 0x0022a4000800017f */
[----:B--2---:R-:W-:Y:S05]  /*8360*/  @!P0 NANOSLEEP.SYNCS 0x989680 ;  /* 0x009896800000895d */ /* 0x004fea0003900000 */
[----:B------:R-:W2:Y:S02]  /*8370*/  @!P0 SYNCS.PHASECHK.TRANS64 P0, [R11+URZ], R6 ;  /* 0x000000060b0085a7 */ /* 0x000ea4000800007f */
[----:B--2---:R-:W-:Y:S05]  /*8380*/  @!P0 BRA `(.L_x_209) ;  /* 0xfffffffc00f08947 */ /* 0x004fea000383ffff */
[----:B------:R-:W-:Y:S05]  /*8390*/  BRA `(.L_x_238) ;  /* 0xfffffff400c07947 */ /* 0x000fea000383ffff */
.L_x_239:
[----:B------:R-:W-:-:S00]  /*83a0*/  BRA `(.L_x_239) ;  /* 0xfffffffc00fc7947 */ /* 0x000fc0000383ffff */
[----:B------:R-:W-:-:S00]  /*83b0*/  NOP ;  /* 0x0000000000007918 */ /* 0x000fc00000000000 */
        /* <DEDUP_REMOVED lines=12> */
.L_x_240:


//--------------------- .nv.global.init           --------------------------
	.section	.nv.global.init,"aw",@progbits
.nv.global.init:
	.type		$str$22,@object
	.size		$str$22,($str$23 - $str$22)
$str$22:
        /*0000*/ 	.byte	0x6b, 0x5f, 0x74, 0x69, 0x6c, 0x65, 0x5f, 0x63, 0x6f, 0x75, 0x6e, 0x74, 0x20, 0x3e, 0x3d, 0x20
        /*0010*/ 	.byte	0x31, 0x00
	.type		$str$23,@object
	.size		$str$23,(__unnamed_1 - $str$23)
$str$23:
        /*0012*/ 	.byte	0x2f, 0x74, 0x6d, 0x70, 0x2f, 0x63, 0x75, 0x74, 0x6c, 0x61, 0x73, 0x73, 0x5f, 0x73, 0x77, 0x65
        /*0022*/ 	.byte	0x65, 0x70, 0x5f, 0x73, 0x72, 0x63, 0x2f, 0x69, 0x6e, 0x63, 0x6c, 0x75, 0x64, 0x65, 0x2f, 0x63
        /*0032*/ 	.byte	0x75, 0x74, 0x6c, 0x61, 0x73, 0x73, 0x2f, 0x67, 0x65, 0x6d, 0x6d, 0x2f, 0x63, 0x6f, 0x6c, 0x6c
        /*0042*/ 	.byte	0x65, 0x63, 0x74, 0x69, 0x76, 0x65, 0x2f, 0x73, 0x6d, 0x39, 0x30, 0x5f, 0x6d, 0x6d, 0x61, 0x5f
        /*0052*/ 	.byte	0x74, 0x6d, 0x61, 0x5f, 0x67, 0x6d, 0x6d, 0x61, 0x5f, 0x73, 0x73, 0x5f, 0x77, 0x61, 0x72, 0x70
        /*0062*/ 	.byte	0x73, 0x70, 0x65, 0x63, 0x69, 0x61, 0x6c, 0x69, 0x7a, 0x65, 0x64, 0x2e, 0x68, 0x70, 0x70, 0x00
	.type		__unnamed_1,@object
	.size		__unnamed_1,(.L_0 - __unnamed_1)
__unnamed_1:
        /*0072*/ 	.byte	0x76, 0x6f, 0x69, 0x64, 0x20, 0x63, 0x75, 0x74, 0x6c, 0x61, 0x73, 0x73, 0x3a, 0x3a, 0x67, 0x65
        /* <DEDUP_REMOVED lines=172> */
        /*0b42*/ 	.byte	0x65, 0x6e, 0x74, 0x69, 0x74, 0x79, 0x5d, 0x00
.L_0:


//--------------------- .nv.shared._ZN7cutlass13device_kernelINS_4gemm6kernel13GemmUniversalIN4cute5tupleIJiiiiEEENS1_10collective13CollectiveMmaINS1_34MainloopSm90TmaGmmaWarpSpecializedILi22ENS5_IJNS4_1CILi8EEENSA_ILi1EEESC_EEENS1_35KernelTmaWarpSpecializedCooperativeEEENS5_IJNSA_ILi256EEENSA_ILi64EEENSA_ILi32EEEEEEaNS5_IJlSC_lEEEaSK_NS4_8TiledMMAINS4_8MMA_AtomIJNS4_4SM904GMMA26MMA_64x64x32_S32S8S8_SS_TNEEEENS4_6LayoutINS5_IJNSA_ILi2EEESC_SC_EEENS5_IJSC_NSA_ILi0EEESU_EEEEENS5_IJNS4_10UnderscoreESX_SX_EEEEENS4_13SM90_TMA_LOADENS4_14ComposedLayoutINS4_7SwizzleILi1ELi4ELi3EEENS4_18smem_ptr_flag_bitsILi8EEENSR_INS5_IJSB_SI_EEENS5_IJSI_SC_EEEEEEEvNS4_8identityENS4_23SM90_TMA_LOAD_MULTICASTES19_vS1A_EENS_8epilogue10collective6detail29Sm90TmaWarpSpecializedAdapterINS1E_15DefaultEpilogueIaSK_SK_NS1D_6thread17LinearCombinationIaLi1EiiLNS1I_9ScaleType4KindE0ELNS_15FloatRoundStyleE2EaEENS1_15EpilogueDefaultEEEEEvvEEEEvNT_6ParamsE --------------------------
	.section	.nv.shared._ZN7cutlass13device_kernelINS_4gemm6kernel13GemmUniversalIN4cute5tupleIJiiiiEEENS1_10collective13CollectiveMmaINS1_34MainloopSm90TmaGmmaWarpSpecializedILi22ENS5_IJNS4_1CILi8EEENSA_ILi1EEESC_EEENS1_35KernelTmaWarpSpecializedCooperativeEEENS5_IJNSA_ILi256EEENSA_ILi64EEENSA_ILi32EEEEEEaNS5_IJlSC_lEEEaSK_NS4_8TiledMMAINS4_8MMA_AtomIJNS4_4SM904GMMA26MMA_64x64x32_S32S8S8_SS_TNEEEENS4_6LayoutINS5_IJNSA_ILi2EEESC_SC_EEENS5_IJSC_NSA_ILi0EEESU_EEEEENS5_IJNS4_10UnderscoreESX_SX_EEEEENS4_13SM90_TMA_LOADENS4_14ComposedLayoutINS4_7SwizzleILi1ELi4ELi3EEENS4_18smem_ptr_flag_bitsILi8EEENSR_INS5_IJSB_SI_EEENS5_IJSI_SC_EEEEEEEvNS4_8identityENS4_23SM90_TMA_LOAD_MULTICASTES19_vS1A_EENS_8epilogue10collective6detail29Sm90TmaWarpSpecializedAdapterINS1E_15DefaultEpilogueIaSK_SK_NS1D_6thread17LinearCombinationIaLi1EiiLNS1I_9ScaleType4KindE0ELNS_15FloatRoundStyleE2EaEENS1_15EpilogueDefaultEEEEEvvEEEEvNT_6ParamsE,"aw",@nobits
	.sectionflags	@""
	.align	16
	.zero		1024


//--------------------- .nv.shared.reserved.0     --------------------------
	.section	.nv.shared.reserved.0,"aw",@nobits
	.weak		__nv_reservedSMEM_offset_0_alias
	.size		__nv_reservedSMEM_offset_0_alias, 0, 0
	.other		__nv_reservedSMEM_offset_0_alias,@"STO_CUDA_RESERVED_SHARED STV_DEFAULT"
__nv_reservedSMEM_offset_0_alias:
	.zero		0


//--------------------- .nv.global                --------------------------
	.section	.nv.global,"aw",@nobits
.nv.global:
	.type		_ZN40_INTERNAL_3e65c082_4_k_cu_99aebf77_205374cute1_E,@object
	.size		_ZN40_INTERNAL_3e65c082_4_k_cu_99aebf77_205374cute1_E,(_ZN40_INTERNAL_3e65c082_4_k_cu_99aebf77_205374cuda3std3__45__cpo6cbeginE - _ZN40_INTERNAL_3e65c082_4_k_cu_99aebf77_205374cute1_E)
_ZN40_INTERNAL_3e65c082_4_k_cu_99aebf77_205374cute1_E:
	.zero		1
	.type		_ZN40_INTERNAL_3e65c082_4_k_cu_99aebf77_205374cuda3std3__45__cpo6cbeginE,@object
	.size		_ZN40_INTERNAL_3e65c082_4_k_cu_99aebf77_205374cuda3std3__45__cpo6cbeginE,(_ZN40_INTERNAL_3e65c082_4_k_cu_99aebf77_205374cuda3std3__48in_placeE - _ZN40_INTERNAL_3e65c082_4_k_cu_99aebf77_205374cuda3std3__45__cpo6cbeginE)
_ZN40_INTERNAL_3e65c082_4_k_cu_99aebf77_205374cuda3std3__45__cpo6cbeginE:
	.zero		1
	.type		_ZN40_INTERNAL_3e65c082_4_k_cu_99aebf77_205374cuda3std3__48in_placeE,@object
	.size		_ZN40_INTERNAL_3e65c082_4_k_cu_99aebf77_205374cuda3std3__48in_placeE,(_ZN40_INTERNAL_3e65c082_4_k_cu_99aebf77_205374cuda3std6ranges3__45__cpo9iter_moveE - _ZN40_INTERNAL_3e65c082_4_k_cu_99aebf77_205374cuda3std3__48in_placeE)
_ZN40_INTERNAL_3e65c082_4_k_cu_99aebf77_205374cuda3std3__48in_placeE:
	.zero		1
	.type		_ZN40_INTERNAL_3e65c082_4_k_cu_99aebf77_205374cuda3std6ranges3__45__cpo9iter_moveE,@object
	.size		_ZN40_INTERNAL_3e65c082_4_k_cu_99aebf77_205374cuda3std6ranges3__45__cpo9iter_moveE,(_ZN40_INTERNAL_3e65c082_4_k_cu_99aebf77_205374cuda3std3__45__cpo5beginE - _ZN40_INTERNAL_3e65c082_4_k_cu_99aebf77_205374cuda3std6ranges3__45__cpo9iter_moveE)
_ZN40_INTERNAL_3e65c082_4_k_cu_99aebf77_205374cuda3std6ranges3__45__cpo9iter_moveE:
	.zero		1
	.type		_ZN40_INTERNAL_3e65c082_4_k_cu_99aebf77_205374cuda3std3__45__cpo5beginE,@object
	.size		_ZN40_INTERNAL_3e65c082_4_k_cu_99aebf77_205374cuda3std3__45__cpo5beginE,(_ZN40_INTERNAL_3e65c082_4_k_cu_99aebf77_205374cuda3std3__442_GLOBAL__N__3e65c082_4_k_cu_99aebf77_205376ignoreE - _ZN40_INTERNAL_3e65c082_4_k_cu_99aebf77_205374cuda3std3__45__cpo5beginE)
_ZN40_INTERNAL_3e65c082_4_k_cu_99aebf77_205374cuda3std3__45__cpo5beginE:
	.zero		1
	.type		_ZN40_INTERNAL_3e65c082_4_k_cu_99aebf77_205374cuda3std3__442_GLOBAL__N__3e65c082_4_k_cu_99aebf77_205376ignoreE,@object
	.size		_ZN40_INTERNAL_3e65c082_4_k_cu_99aebf77_205374cuda3std3__442_GLOBAL__N__3e65c082_4_k_cu_99aebf77_205376ignoreE,(_ZN40_INTERNAL_3e65c082_4_k_cu_99aebf77_205374cute7productE - _ZN40_INTERNAL_3e65c082_4_k_cu_99aebf77_205374cuda3std3__442_GLOBAL__N__3e65c082_4_k_cu_99aebf77_205376ignoreE)
_ZN40_INTERNAL_3e65c082_4_k_cu_99aebf77_205374cuda3std3__442_GLOBAL__N__3e65c082_4_k_cu_99aebf77_205376ignoreE:
	.zero		1
	.type		_ZN40_INTERNAL_3e65c082_4_k_cu_99aebf77_205374cute7productE,@object
	.size		_ZN40_INTERNAL_3e65c082_4_k_cu_99aebf77_205374cute7productE,(_ZN40_INTERNAL_3e65c082_4_k_cu_99aebf77_205374cuda3std3__45__cpo3endE - _ZN40_INTERNAL_3e65c082_4_k_cu_99aebf77_205374cute7productE)
_ZN40_INTERNAL_3e65c082_4_k_cu_99aebf77_205374cute7productE:
	.zero		1
	.type		_ZN40_INTERNAL_3e65c082_4_k_cu_99aebf77_205374cuda3std3__45__cpo3endE,@object
	.size		_ZN40_INTERNAL_3e65c082_4_k_cu_99aebf77_205374cuda3std3__45__cpo3endE,(_ZN40_INTERNAL_3e65c082_4_k_cu_99aebf77_205374cuda3std3__419piecewise_constructE - _ZN40_INTERNAL_3e65c082_4_k_cu_99aebf77_205374cuda3std3__45__cpo3endE)
_ZN40_INTERNAL_3e65c082_4_k_cu_99aebf77_205374cuda3std3__45__cpo3endE:
	.zero		1
	.type		_ZN40_INTERNAL_3e65c082_4_k_cu_99aebf77_205374cuda3std3__419piecewise_constructE,@object
	.size		_ZN40_INTERNAL_3e65c082_4_k_cu_99aebf77_205374cuda3std3__419piecewise_constructE,(_ZN40_INTERNAL_3e65c082_4_k_cu_99aebf77_205374cuda3std3__45__cpo4cendE - _ZN40_INTERNAL_3e65c082_4_k_cu_99aebf77_205374cuda3std3__419piecewise_constructE)
_ZN40_INTERNAL_3e65c082_4_k_cu_99aebf77_205374cuda3std3__419piecewise_constructE:
	.zero		1
	.type		_ZN40_INTERNAL_3e65c082_4_k_cu_99aebf77_205374cuda3std3__45__cpo4cendE,@object
	.size		_ZN40_INTERNAL_3e65c082_4_k_cu_99aebf77_205374cuda3std3__45__cpo4cendE,(_ZN40_INTERNAL_3e65c082_4_k_cu_99aebf77_205374cuda3std6ranges3__45__cpo4swapE - _ZN40_INTERNAL_3e65c082_4_k_cu_99aebf77_205374cuda3std3__45__cpo4cendE)
_ZN40_INTERNAL_3e65c082_4_k_cu_99aebf77_205374cuda3std3__45__cpo4cendE:
	.zero		1
	.type		_ZN40_INTERNAL_3e65c082_4_k_cu_99aebf77_205374cuda3std6ranges3__45__cpo4swapE,@object
	.size		_ZN40_INTERNAL_3e65c082_4_k_cu_99aebf77_205374cuda3std6ranges3__45__cpo4swapE,(.L_8 - _ZN40_INTERNAL_3e65c082_4_k_cu_99aebf77_205374cuda3std6ranges3__45__cpo4swapE)
_ZN40_INTERNAL_3e65c082_4_k_cu_99aebf77_205374cuda3std6ranges3__45__cpo4swapE:
	.zero		1
.L_8:


//--------------------- .nv.constant0._ZN7cutlass13device_kernelINS_4gemm6kernel13GemmUniversalIN4cute5tupleIJiiiiEEENS1_10collective13CollectiveMmaINS1_34MainloopSm90TmaGmmaWarpSpecializedILi22ENS5_IJNS4_1CILi8EEENSA_ILi1EEESC_EEENS1_35KernelTmaWarpSpecializedCooperativeEEENS5_IJNSA_ILi256EEENSA_ILi64EEENSA_ILi32EEEEEEaNS5_IJlSC_lEEEaSK_NS4_8TiledMMAINS4_8MMA_AtomIJNS4_4SM904GMMA26MMA_64x64x32_S32S8S8_SS_TNEEEENS4_6LayoutINS5_IJNSA_ILi2EEESC_SC_EEENS5_IJSC_NSA_ILi0EEESU_EEEEENS5_IJNS4_10UnderscoreESX_SX_EEEEENS4_13SM90_TMA_LOADENS4_14ComposedLayoutINS4_7SwizzleILi1ELi4ELi3EEENS4_18smem_ptr_flag_bitsILi8EEENSR_INS5_IJSB_SI_EEENS5_IJSI_SC_EEEEEEEvNS4_8identityENS4_23SM90_TMA_LOAD_MULTICASTES19_vS1A_EENS_8epilogue10collective6detail29Sm90TmaWarpSpecializedAdapterINS1E_15DefaultEpilogueIaSK_SK_NS1D_6thread17LinearCombinationIaLi1EiiLNS1I_9ScaleType4KindE0ELNS_15FloatRoundStyleE2EaEENS1_15EpilogueDefaultEEEEEvvEEEEvNT_6ParamsE --------------------------
	.section	.nv.constant0._ZN7cutlass13device_kernelINS_4gemm6kernel13GemmUniversalIN4cute5tupleIJiiiiEEENS1_10collective13CollectiveMmaINS1_34MainloopSm90TmaGmmaWarpSpecializedILi22ENS5_IJNS4_1CILi8EEENSA_ILi1EEESC_EEENS1_35KernelTmaWarpSpecializedCooperativeEEENS5_IJNSA_ILi256EEENSA_ILi64EEENSA_ILi32EEEEEEaNS5_IJlSC_lEEEaSK_NS4_8TiledMMAINS4_8MMA_AtomIJNS4_4SM904GMMA26MMA_64x64x32_S32S8S8_SS_TNEEEENS4_6LayoutINS5_IJNSA_ILi2EEESC_SC_EEENS5_IJSC_NSA_ILi0EEESU_EEEEENS5_IJNS4_10UnderscoreESX_SX_EEEEENS4_13SM90_TMA_LOADENS4_14ComposedLayoutINS4_7SwizzleILi1ELi4ELi3EEENS4_18smem_ptr_flag_bitsILi8EEENSR_INS5_IJSB_SI_EEENS5_IJSI_SC_EEEEEEEvNS4_8identityENS4_23SM90_TMA_LOAD_MULTICASTES19_vS1A_EENS_8epilogue10collective6detail29Sm90TmaWarpSpecializedAdapterINS1E_15DefaultEpilogueIaSK_SK_NS1D_6thread17LinearCombinationIaLi1EiiLNS1I_9ScaleType4KindE0ELNS_15FloatRoundStyleE2EaEENS1_15EpilogueDefaultEEEEEvvEEEEvNT_6ParamsE,"a",@progbits
	.sectionflags	@""
	.align	4
.nv.constant0._ZN7cutlass13device_kernelINS_4gemm6kernel13GemmUniversalIN4cute5tupleIJiiiiEEENS1_10collective13CollectiveMmaINS1_34MainloopSm90TmaGmmaWarpSpecializedILi22ENS5_IJNS4_1CILi8EEENSA_ILi1EEESC_EEENS1_35KernelTmaWarpSpecializedCooperativeEEENS5_IJNSA_ILi256EEENSA_ILi64EEENSA_ILi32EEEEEEaNS5_IJlSC_lEEEaSK_NS4_8TiledMMAINS4_8MMA_AtomIJNS4_4SM904GMMA26MMA_64x64x32_S32S8S8_SS_TNEEEENS4_6LayoutINS5_IJNSA_ILi2EEESC_SC_EEENS5_IJSC_NSA_ILi0EEESU_EEEEENS5_IJNS4_10UnderscoreESX_SX_EEEEENS4_13SM90_TMA_LOADENS4_14ComposedLayoutINS4_7SwizzleILi1ELi4ELi3EEENS4_18smem_ptr_flag_bitsILi8EEENSR_INS5_IJSB_SI_EEENS5_IJSI_SC_EEEEEEEvNS4_8identityENS4_23SM90_TMA_LOAD_MULTICASTES19_vS1A_EENS_8epilogue10collective6detail29Sm90TmaWarpSpecializedAdapterINS1E_15DefaultEpilogueIaSK_SK_NS1D_6thread17LinearCombinationIaLi1EiiLNS1I_9ScaleType4KindE0ELNS_15FloatRoundStyleE2EaEENS1_15EpilogueDefaultEEEEEvvEEEEvNT_6ParamsE:
	.zero		1664


//--------------------- SYMBOLS --------------------------

	.type		.nv.reservedSmem.offset0,@object
	.size		.nv.reservedSmem.offset0,0x4
	.type		__assertfail,@function
